	.target	sm_100a

	.elftype	@"ET_EXEC"


//--------------------- .note.nv.tkinfo           --------------------------
	.section	.note.nv.tkinfo,"",@"SHT_NOTE"
	.sectionflags	@"SHF_NOTE_NV_TKINFO"
	.tkinfo
        /*0018*/ 	.word	0x00000002
        /*0030*/ 	.string	""
        /*0030*/ 	.string	"ptxas"
        /*0030*/ 	.string	"Cuda compilation tools, release 13.0, V13.0.88"
        /*0030*/ 	.string	"Build cuda_13.0.r13.0/compiler.36424714_0"
        /*0030*/ 	.string	"-arch sm_100a -m 64 "



//--------------------- .note.nv.cuinfo           --------------------------
	.section	.note.nv.cuinfo,"",@"SHT_NOTE"
	.sectionflags	@"SHF_NOTE_NV_CUINFO"
        /*0018*/ 	.short	0x0002
        /*001a*/ 	.short	0x0064
        /*001c*/ 	.short	0x0082
	.zero		2


//--------------------- .nv.info                  --------------------------
	.section	.nv.info,"",@"SHT_CUDA_INFO"
	.align	4


	//----- nvinfo : EIATTR_REGCOUNT
	.align		4
        /*0000*/ 	.byte	0x04, 0x2f
        /*0002*/ 	.short	(.L_19 - .L_18)
	.align		4
.L_18:
        /*0004*/ 	.word	index@(_ZN7cutlass13device_kernelINS_4gemm6kernel13GemmUniversalIN4cute5tupleIJiiiiEEENS1_10collective13CollectiveMmaINS1_35MainloopSm100TmaUmmaWarpSpecializedILi6ELi2ELi4ENS5_IJNS4_1CILi1EEESB_SB_EEEEENS5_IJNSA_ILi128EEESE_NSA_ILi32EEEEEEfNS5_IJlSB_lEEEfSH_NS4_8TiledMMAINS4_8MMA_AtomIJNS4_17SM100_MMA_TF32_SSINS_10tfloat32_tESL_fLi128ELi128ELNS4_4UMMA5MajorE0ELSN_0ELNSM_7ScaleInE0ELSO_0EEEEEENS4_6LayoutISC_NS5_IJNSA_ILi0EEESS_SS_EEEEENS5_IJNS4_10UnderscoreESV_SV_EEEEENS4_13SM90_TMA_LOADENS4_14ComposedLayoutINS4_7SwizzleILi3ELi4ELi3EEENS4_18smem_ptr_flag_bitsILi32EEENSR_INS5_IJNSA_ILi8EEESF_EEENS5_IJSF_SB_EEEEEEEvNS4_8identityESY_S18_vS19_EENS_8epilogue10collective18CollectiveEpilogueINS1B_23Sm100TmaWarpSpecializedILi4ELi2ELi16ELb1ELb0EEEJSG_NS5_IJNSR_ISE_SB_EENSR_INSA_ILi16EEESB_EEEEEfSH_fSH_NS1B_6fusion15FusionCallbacksIS1F_NS1K_17LinearCombinationIffffLNS_15FloatRoundStyleE2EEESG_S1J_JEEENS4_5SM1004TMEM4LOAD26SM100_TMEM_LOAD_32dp32b16xESY_NSZ_INS10_ILi2ELi4ELi3EEES13_NSR_INS5_IJS14_S1H_EEENS5_IJS1H_SB_EEEEEEENS4_39AutoVectorizingCopyWithAssumedAlignmentILi128EEENS4_14SM90_TMA_STOREES1Y_S20_S20_EEEvvEEEEvNT_6ParamsE)
        /*0008*/ 	.word	0x0000005a


	//----- nvinfo : EIATTR_FRAME_SIZE
	.align		4
.L_19:
        /*000c*/ 	.byte	0x04, 0x11
        /*000e*/ 	.short	(.L_21 - .L_20)
	.align		4
.L_20:
        /*0010*/ 	.word	index@($__internal_2_$__cuda_sm10x_tcgen05_guardrail_trap_unallocated_columns_being_dealloced)
        /*0014*/ 	.word	0x00000000


	//----- nvinfo : EIATTR_FRAME_SIZE
	.align		4
.L_21:
        /*0018*/ 	.byte	0x04, 0x11
        /*001a*/ 	.short	(.L_23 - .L_22)
	.align		4
.L_22:
        /*001c*/ 	.word	index@($__internal_1_$__cuda_sm10x_tcgen05_guardrail_trap_phase_invalid_during_alloc)
        /*0020*/ 	.word	0x00000000


	//----- nvinfo : EIATTR_FRAME_SIZE
	.align		4
.L_23:
        /*0024*/ 	.byte	0x04, 0x11
        /*0026*/ 	.short	(.L_25 - .L_24)
	.align		4
.L_24:
        /*0028*/ 	.word	index@($__internal_0_$__cuda_sm10x_tcgen05_guardrail_trap_col_being_dealloced_not_returned_by_alloc)
        /*002c*/ 	.word	0x00000000


	//----- nvinfo : EIATTR_FRAME_SIZE
	.align		4
.L_25:
        /*0030*/ 	.byte	0x04, 0x11
        /*0032*/ 	.short	(.L_27 - .L_26)
	.align		4
.L_26:
        /*0034*/ 	.word	index@(_ZN7cutlass13device_kernelINS_4gemm6kernel13GemmUniversalIN4cute5tupleIJiiiiEEENS1_10collective13CollectiveMmaINS1_35MainloopSm100TmaUmmaWarpSpecializedILi6ELi2ELi4ENS5_IJNS4_1CILi1EEESB_SB_EEEEENS5_IJNSA_ILi128EEESE_NSA_ILi32EEEEEEfNS5_IJlSB_lEEEfSH_NS4_8TiledMMAINS4_8MMA_AtomIJNS4_17SM100_MMA_TF32_SSINS_10tfloat32_tESL_fLi128ELi128ELNS4_4UMMA5MajorE0ELSN_0ELNSM_7ScaleInE0ELSO_0EEEEEENS4_6LayoutISC_NS5_IJNSA_ILi0EEESS_SS_EEEEENS5_IJNS4_10UnderscoreESV_SV_EEEEENS4_13SM90_TMA_LOADENS4_14ComposedLayoutINS4_7SwizzleILi3ELi4ELi3EEENS4_18smem_ptr_flag_bitsILi32EEENSR_INS5_IJNSA_ILi8EEESF_EEENS5_IJSF_SB_EEEEEEEvNS4_8identityESY_S18_vS19_EENS_8epilogue10collective18CollectiveEpilogueINS1B_23Sm100TmaWarpSpecializedILi4ELi2ELi16ELb1ELb0EEEJSG_NS5_IJNSR_ISE_SB_EENSR_INSA_ILi16EEESB_EEEEEfSH_fSH_NS1B_6fusion15FusionCallbacksIS1F_NS1K_17LinearCombinationIffffLNS_15FloatRoundStyleE2EEESG_S1J_JEEENS4_5SM1004TMEM4LOAD26SM100_TMEM_LOAD_32dp32b16xESY_NSZ_INS10_ILi2ELi4ELi3EEES13_NSR_INS5_IJS14_S1H_EEENS5_IJS1H_SB_EEEEEEENS4_39AutoVectorizingCopyWithAssumedAlignmentILi128EEENS4_14SM90_TMA_STOREES1Y_S20_S20_EEEvvEEEEvNT_6ParamsE)
        /*0038*/ 	.word	0x00000000


	//----- nvinfo : EIATTR_MIN_STACK_SIZE
	.align		4
.L_27:
        /*003c*/ 	.byte	0x04, 0x12
        /*003e*/ 	.short	(.L_29 - .L_28)
	.align		4
.L_28:
        /*0040*/ 	.word	index@(_ZN7cutlass13device_kernelINS_4gemm6kernel13GemmUniversalIN4cute5tupleIJiiiiEEENS1_10collective13CollectiveMmaINS1_35MainloopSm100TmaUmmaWarpSpecializedILi6ELi2ELi4ENS5_IJNS4_1CILi1EEESB_SB_EEEEENS5_IJNSA_ILi128EEESE_NSA_ILi32EEEEEEfNS5_IJlSB_lEEEfSH_NS4_8TiledMMAINS4_8MMA_AtomIJNS4_17SM100_MMA_TF32_SSINS_10tfloat32_tESL_fLi128ELi128ELNS4_4UMMA5MajorE0ELSN_0ELNSM_7ScaleInE0ELSO_0EEEEEENS4_6LayoutISC_NS5_IJNSA_ILi0EEESS_SS_EEEEENS5_IJNS4_10UnderscoreESV_SV_EEEEENS4_13SM90_TMA_LOADENS4_14ComposedLayoutINS4_7SwizzleILi3ELi4ELi3EEENS4_18smem_ptr_flag_bitsILi32EEENSR_INS5_IJNSA_ILi8EEESF_EEENS5_IJSF_SB_EEEEEEEvNS4_8identityESY_S18_vS19_EENS_8epilogue10collective18CollectiveEpilogueINS1B_23Sm100TmaWarpSpecializedILi4ELi2ELi16ELb1ELb0EEEJSG_NS5_IJNSR_ISE_SB_EENSR_INSA_ILi16EEESB_EEEEEfSH_fSH_NS1B_6fusion15FusionCallbacksIS1F_NS1K_17LinearCombinationIffffLNS_15FloatRoundStyleE2EEESG_S1J_JEEENS4_5SM1004TMEM4LOAD26SM100_TMEM_LOAD_32dp32b16xESY_NSZ_INS10_ILi2ELi4ELi3EEES13_NSR_INS5_IJS14_S1H_EEENS5_IJS1H_SB_EEEEEEENS4_39AutoVectorizingCopyWithAssumedAlignmentILi128EEENS4_14SM90_TMA_STOREES1Y_S20_S20_EEEvvEEEEvNT_6ParamsE)
        /*0044*/ 	.word	0x00000000
.L_29:


//--------------------- .nv.compat                --------------------------
	.section	.nv.compat,"",@"SHT_CUDA_COMPAT_INFO"
	.align	4
        /*0000*/ 	.byte	0x02, 0x09, 0x01, 0x00, 0x02, 0x02, 0x02, 0x00, 0x02, 0x05, 0x05, 0x00, 0x03, 0x07, 0x01, 0x01
        /*0010*/ 	.byte	0x02, 0x03, 0x01, 0x00, 0x02, 0x06, 0x01, 0x00, 0x04, 0x0b, 0x08, 0x00, 0x09, 0x00, 0x00, 0x00
        /*0020*/ 	.byte	0x00, 0x00, 0x00, 0x00


//--------------------- .nv.info._ZN7cutlass13device_kernelINS_4gemm6kernel13GemmUniversalIN4cute5tupleIJiiiiEEENS1_10collective13CollectiveMmaINS1_35MainloopSm100TmaUmmaWarpSpecializedILi6ELi2ELi4ENS5_IJNS4_1CILi1EEESB_SB_EEEEENS5_IJNSA_ILi128EEESE_NSA_ILi32EEEEEEfNS5_IJlSB_lEEEfSH_NS4_8TiledMMAINS4_8MMA_AtomIJNS4_17SM100_MMA_TF32_SSINS_10tfloat32_tESL_fLi128ELi128ELNS4_4UMMA5MajorE0ELSN_0ELNSM_7ScaleInE0ELSO_0EEEEEENS4_6LayoutISC_NS5_IJNSA_ILi0EEESS_SS_EEEEENS5_IJNS4_10UnderscoreESV_SV_EEEEENS4_13SM90_TMA_LOADENS4_14ComposedLayoutINS4_7SwizzleILi3ELi4ELi3EEENS4_18smem_ptr_flag_bitsILi32EEENSR_INS5_IJNSA_ILi8EEESF_EEENS5_IJSF_SB_EEEEEEEvNS4_8identityESY_S18_vS19_EENS_8epilogue10collective18CollectiveEpilogueINS1B_23Sm100TmaWarpSpecializedILi4ELi2ELi16ELb1ELb0EEEJSG_NS5_IJNSR_ISE_SB_EENSR_INSA_ILi16EEESB_EEEEEfSH_fSH_NS1B_6fusion15FusionCallbacksIS1F_NS1K_17LinearCombinationIffffLNS_15FloatRoundStyleE2EEESG_S1J_JEEENS4_5SM1004TMEM4LOAD26SM100_TMEM_LOAD_32dp32b16xESY_NSZ_INS10_ILi2ELi4ELi3EEES13_NSR_INS5_IJS14_S1H_EEENS5_IJS1H_SB_EEEEEEENS4_39AutoVectorizingCopyWithAssumedAlignmentILi128EEENS4_14SM90_TMA_STOREES1Y_S20_S20_EEEvvEEEEvNT_6ParamsE --------------------------
	.section	.nv.info._ZN7cutlass13device_kernelINS_4gemm6kernel13GemmUniversalIN4cute5tupleIJiiiiEEENS1_10collective13CollectiveMmaINS1_35MainloopSm100TmaUmmaWarpSpecializedILi6ELi2ELi4ENS5_IJNS4_1CILi1EEESB_SB_EEEEENS5_IJNSA_ILi128EEESE_NSA_ILi32EEEEEEfNS5_IJlSB_lEEEfSH_NS4_8TiledMMAINS4_8MMA_AtomIJNS4_17SM100_MMA_TF32_SSINS_10tfloat32_tESL_fLi128ELi128ELNS4_4UMMA5MajorE0ELSN_0ELNSM_7ScaleInE0ELSO_0EEEEEENS4_6LayoutISC_NS5_IJNSA_ILi0EEESS_SS_EEEEENS5_IJNS4_10UnderscoreESV_SV_EEEEENS4_13SM90_TMA_LOADENS4_14ComposedLayoutINS4_7SwizzleILi3ELi4ELi3EEENS4_18smem_ptr_flag_bitsILi32EEENSR_INS5_IJNSA_ILi8EEESF_EEENS5_IJSF_SB_EEEEEEEvNS4_8identityESY_S18_vS19_EENS_8epilogue10collective18CollectiveEpilogueINS1B_23Sm100TmaWarpSpecializedILi4ELi2ELi16ELb1ELb0EEEJSG_NS5_IJNSR_ISE_SB_EENSR_INSA_ILi16EEESB_EEEEEfSH_fSH_NS1B_6fusion15FusionCallbacksIS1F_NS1K_17LinearCombinationIffffLNS_15FloatRoundStyleE2EEESG_S1J_JEEENS4_5SM1004TMEM4LOAD26SM100_TMEM_LOAD_32dp32b16xESY_NSZ_INS10_ILi2ELi4ELi3EEES13_NSR_INS5_IJS14_S1H_EEENS5_IJS1H_SB_EEEEEEENS4_39AutoVectorizingCopyWithAssumedAlignmentILi128EEENS4_14SM90_TMA_STOREES1Y_S20_S20_EEEvvEEEEvNT_6ParamsE,"",@"SHT_CUDA_INFO"
	.sectionflags	@""
	.align	4


	//----- nvinfo : EIATTR_CUDA_API_VERSION
	.align		4
        /*0000*/ 	.byte	0x04, 0x37
        /*0002*/ 	.short	(.L_31 - .L_30)
.L_30:
        /*0004*/ 	.word	0x00000082


	//----- nvinfo : EIATTR_KPARAM_INFO
	.align		4
.L_31:
        /*0008*/ 	.byte	0x04, 0x17
        /*000a*/ 	.short	(.L_33 - .L_32)
.L_32:
        /*000c*/ 	.word	0x00000000
        /*0010*/ 	.short	0x0000
        /*0012*/ 	.short	0x0000
        /*0014*/ 	.byte	0x00, 0xf0, 0x01, 0x20


	//----- nvinfo : EIATTR_AT_ENTRY_FRAGMENTS
	.align		4
.L_33:
        /*0018*/ 	.byte	0x04, 0x4f
        /*001a*/ 	.short	(.L_35 - .L_34)


	//   ....[0]....
.L_34:
        /*001c*/ 	.word	0x00000006


	//----- nvinfo : EIATTR_RESERVED_SMEM_USED
	.align		4
.L_35:
        /*0020*/ 	.byte	0x01, 0x41
	.zero		2


	//----- nvinfo : EIATTR_SPARSE_MMA_MASK
	.align		4
        /*0024*/ 	.byte	0x03, 0x50
        /*0026*/ 	.short	0x0000


	//----- nvinfo : EIATTR_TCGEN05_1CTA_USED
	.align		4
        /*0028*/ 	.byte	0x01, 0x51
	.zero		2


	//----- nvinfo : EIATTR_MAXREG_COUNT
	.align		4
        /*002c*/ 	.byte	0x03, 0x1b
        /*002e*/ 	.short	0x00ff


	//----- nvinfo : EIATTR_NUM_BARRIERS
	.align		4
        /*0030*/ 	.byte	0x02, 0x4c
        /*0032*/ 	.byte	0x07
	.zero		1


	//----- nvinfo : EIATTR_EXTERNS
	.align		4
        /*0034*/ 	.byte	0x04, 0x0f
        /*0036*/ 	.short	(.L_37 - .L_36)


	//   ....[0]....
	.align		4
.L_36:
        /*0038*/ 	.word	index@(__assertfail)


	//----- nvinfo : EIATTR_MERCURY_ISA_VERSION
	.align		4
.L_37:
        /*003c*/ 	.byte	0x03, 0x5f
        /*003e*/ 	.short	0x0101


	//----- nvinfo : EIATTR_INT_WARP_WIDE_INSTR_OFFSETS
	.align		4
        /*0040*/ 	.byte	0x04, 0x31
        /*0042*/ 	.short	(.L_39 - .L_38)


	//   ....[0]....
.L_38:
        /*0044*/ 	.word	0x00001e00


	//   ....[1]....
        /*0048*/ 	.word	0x00003960


	//   ....[2]....
        /*004c*/ 	.word	0x00003990


	//   ....[3]....
        /*0050*/ 	.word	0x000039e0


	//   ....[4]....
        /*0054*/ 	.word	0x000042e0


	//   ....[5]....
        /*0058*/ 	.word	0x00004340


	//   ....[6]....
        /*005c*/ 	.word	0x00004430


	//   ....[7]....
        /*0060*/ 	.word	0x000044a0


	//   ....[8]....
        /*0064*/ 	.word	0x00004590


	//   ....[9]....
        /*0068*/ 	.word	0x00004600


	//   ....[10]....
        /*006c*/ 	.word	0x00004700


	//   ....[11]....
        /*0070*/ 	.word	0x00004780


	//   ....[12]....
        /*0074*/ 	.word	0x00004880


	//   ....[13]....
        /*0078*/ 	.word	0x00004950


	//   ....[14]....
        /*007c*/ 	.word	0x000049f0


	//   ....[15]....
        /*0080*/ 	.word	0x00004ac0


	//   ....[16]....
        /*0084*/ 	.word	0x00004b70


	//   ....[17]....
        /*0088*/ 	.word	0x00004c50


	//   ....[18]....
        /*008c*/ 	.word	0x00004dd0


	//   ....[19]....
        /*0090*/ 	.word	0x00004f20


	//----- nvinfo : EIATTR_COOP_GROUP_MASK_REGIDS
	.align		4
.L_39:
        /*0094*/ 	.byte	0x04, 0x29
        /*0096*/ 	.short	(.L_41 - .L_40)


	//   ....[0]....
.L_40:
        /*0098*/ 	.word	0xffffffff


	//   ....[1]....
        /*009c*/ 	.word	0xffffffff


	//   ....[2]....
        /*00a0*/ 	.word	0xffffffff


	//   ....[3]....
        /*00a4*/ 	.word	0xffffffff


	//   ....[4]....
        /*00a8*/ 	.word	0xffffffff


	//   ....[5]....
        /*00ac*/ 	.word	0xffffffff


	//   ....[6]....
        /*00b0*/ 	.word	0xffffffff


	//   ....[7]....
        /*00b4*/ 	.word	0xffffffff


	//   ....[8]....
        /*00b8*/ 	.word	0xffffffff


	//   ....[9]....
        /*00bc*/ 	.word	0xffffffff


	//   ....[10]....
        /*00c0*/ 	.word	0xffffffff


	//   ....[11]....
        /*00c4*/ 	.word	0xffffffff


	//   ....[12]....
        /*00c8*/ 	.word	0xffffffff


	//----- nvinfo : EIATTR_COOP_GROUP_INSTR_OFFSETS
	.align		4
.L_41:
        /*00cc*/ 	.byte	0x04, 0x28
        /*00ce*/ 	.short	(.L_43 - .L_42)


	//   ....[0]....
.L_42:
        /*00d0*/ 	.word	0x00000090


	//   ....[1]....
        /*00d4*/ 	.word	0x000004d0


	//   ....[2]....
        /*00d8*/ 	.word	0x00000680


	//   ....[3]....
        /*00dc*/ 	.word	0x00000820


	//   ....[4]....
        /*00e0*/ 	.word	0x00000920


	//   ....[5]....
        /*00e4*/ 	.word	0x00000a90


	//   ....[6]....
        /*00e8*/ 	.word	0x00000c30


	//   ....[7]....
        /*00ec*/ 	.word	0x00001ce0


	//   ....[8]....
        /*00f0*/ 	.word	0x00002be0


	//   ....[9]....
        /*00f4*/ 	.word	0x00002df0


	//   ....[10]....
        /*00f8*/ 	.word	0x00002e20


	//   ....[11]....
        /*00fc*/ 	.word	0x00003850


	//   ....[12]....
        /*0100*/ 	.word	0x00003a80


	//----- nvinfo : EIATTR_VRC_CTA_INIT_COUNT
	.align		4
.L_43:
        /*0104*/ 	.byte	0x02, 0x4a
        /*0106*/ 	.byte	0x80
	.zero		1


	//----- nvinfo : EIATTR_SYSCALL_OFFSETS
	.align		4
        /*0108*/ 	.byte	0x04, 0x46
        /*010a*/ 	.short	(.L_45 - .L_44)


	//   ....[0]....
.L_44:
        /*010c*/ 	.word	0x00005990


	//   ....[1]....
        /*0110*/ 	.word	0x00005a80


	//   ....[2]....
        /*0114*/ 	.word	0x000061e0


	//   ....[3]....
        /*0118*/ 	.word	0x00006960


	//   ....[4]....
        /*011c*/ 	.word	0x000070b0


	//   ....[5]....
        /*0120*/ 	.word	0x00007850


	//   ....[6]....
        /*0124*/ 	.word	0x00007ff0


	//   ....[7]....
        /*0128*/ 	.word	0x000087c0


	//   ....[8]....
        /*012c*/ 	.word	0x00008f60


	//   ....[9]....
        /*0130*/ 	.word	0x000096b0


	//----- nvinfo : EIATTR_MBARRIER_INSTR_OFFSETS
	.align		4
.L_45:
        /*0134*/ 	.byte	0x04, 0x39
        /*0136*/ 	.short	(.L_47 - .L_46)


	//   ....[0]....
.L_46:
        /*0138*/ 	.word	0x000005b0
        /*013c*/ 	.word	0x000000ff
        /*0140*/ 	.word	0x00000000
        /*0144*/ 	.short	0x0100
        /*0146*/ 	.byte	0x05
	.zero		1


	//   ....[1]....
        /*0148*/ 	.word	0x000005c0
        /*014c*/ 	.word	0x000000ff
        /*0150*/ 	.word	0x00000030
        /*0154*/ 	.short	0x0100
        /*0156*/ 	.byte	0x05
	.zero		1


	//   ....[2]....
        /*0158*/ 	.word	0x000005d0
        /*015c*/ 	.word	0x000000ff
        /*0160*/ 	.word	0x00000008
        /*0164*/ 	.short	0x0100
        /*0166*/ 	.byte	0x05
	.zero		1


	//   ....[3]....
        /*0168*/ 	.word	0x000005e0
        /*016c*/ 	.word	0x000000ff
        /*0170*/ 	.word	0x00000038
        /*0174*/ 	.short	0x0100
        /*0176*/ 	.byte	0x05
	.zero		1


	//   ....[4]....
        /*0178*/ 	.word	0x000005f0
        /*017c*/ 	.word	0x000000ff
        /*0180*/ 	.word	0x00000010
        /*0184*/ 	.short	0x0100
        /*0186*/ 	.byte	0x05
	.zero		1


	//   ....[5]....
        /*0188*/ 	.word	0x00000600
        /*018c*/ 	.word	0x000000ff
        /*0190*/ 	.word	0x00000040
        /*0194*/ 	.short	0x0100
        /*0196*/ 	.byte	0x05
	.zero		1


	//   ....[6]....
        /*0198*/ 	.word	0x00000610
        /*019c*/ 	.word	0x000000ff
        /*01a0*/ 	.word	0x00000018
        /*01a4*/ 	.short	0x0100
        /*01a6*/ 	.byte	0x05
	.zero		1


	//   ....[7]....
        /*01a8*/ 	.word	0x00000620
        /*01ac*/ 	.word	0x000000ff
        /*01b0*/ 	.word	0x00000048
        /*01b4*/ 	.short	0x0100
        /*01b6*/ 	.byte	0x05
	.zero		1


	//   ....[8]....
        /*01b8*/ 	.word	0x00000630
        /*01bc*/ 	.word	0x000000ff
        /*01c0*/ 	.word	0x00000020
        /*01c4*/ 	.short	0x0100
        /*01c6*/ 	.byte	0x05
	.zero		1


	//   ....[9]....
        /*01c8*/ 	.word	0x00000640
        /*01cc*/ 	.word	0x000000ff
        /*01d0*/ 	.word	0x00000050
        /*01d4*/ 	.short	0x0100
        /*01d6*/ 	.byte	0x05
	.zero		1


	//   ....[10]....
        /*01d8*/ 	.word	0x00000650
        /*01dc*/ 	.word	0x000000ff
        /*01e0*/ 	.word	0x00000028
        /*01e4*/ 	.short	0x0100
        /*01e6*/ 	.byte	0x05
	.zero		1


	//   ....[11]....
        /*01e8*/ 	.word	0x00000660
        /*01ec*/ 	.word	0x000000ff
        /*01f0*/ 	.word	0x00000058
        /*01f4*/ 	.short	0x0100
        /*01f6*/ 	.byte	0x05
	.zero		1


	//   ....[12]....
        /*01f8*/ 	.word	0x00000790
        /*01fc*/ 	.word	0x000000ff
        /*0200*/ 	.word	0x00000060
        /*0204*/ 	.short	0x0100
        /*0206*/ 	.byte	0x07
	.zero		1


	//   ....[13]....
        /*0208*/ 	.word	0x000007a0
        /*020c*/ 	.word	0x000000ff
        /*0210*/ 	.word	0x00000080
        /*0214*/ 	.short	0x0100
        /*0216*/ 	.byte	0x07
	.zero		1


	//   ....[14]....
        /*0218*/ 	.word	0x000007b0
        /*021c*/ 	.word	0x000000ff
        /*0220*/ 	.word	0x00000068
        /*0224*/ 	.short	0x0100
        /*0226*/ 	.byte	0x07
	.zero		1


	//   ....[15]....
        /*0228*/ 	.word	0x000007c0
        /*022c*/ 	.word	0x000000ff
        /*0230*/ 	.word	0x00000088
        /*0234*/ 	.short	0x0100
        /*0236*/ 	.byte	0x07
	.zero		1


	//   ....[16]....
        /*0238*/ 	.word	0x000007d0
        /*023c*/ 	.word	0x000000ff
        /*0240*/ 	.word	0x00000070
        /*0244*/ 	.short	0x0100
        /*0246*/ 	.byte	0x07
	.zero		1


	//   ....[17]....
        /*0248*/ 	.word	0x000007e0
        /*024c*/ 	.word	0x000000ff
        /*0250*/ 	.word	0x00000090
        /*0254*/ 	.short	0x0100
        /*0256*/ 	.byte	0x07
	.zero		1


	//   ....[18]....
        /*0258*/ 	.word	0x000007f0
        /*025c*/ 	.word	0x000000ff
        /*0260*/ 	.word	0x00000078
        /*0264*/ 	.short	0x0100
        /*0266*/ 	.byte	0x07
	.zero		1


	//   ....[19]....
        /*0268*/ 	.word	0x00000800
        /*026c*/ 	.word	0x000000ff
        /*0270*/ 	.word	0x00000098
        /*0274*/ 	.short	0x0100
        /*0276*/ 	.byte	0x07
	.zero		1


	//   ....[20]....
        /*0278*/ 	.word	0x000008f0
        /*027c*/ 	.word	0x000000ff
        /*0280*/ 	.word	0x000000a0
        /*0284*/ 	.short	0x0100
        /*0286*/ 	.byte	0x05
	.zero		1


	//   ....[21]....
        /*0288*/ 	.word	0x00000900
        /*028c*/ 	.word	0x000000ff
        /*0290*/ 	.word	0x000000a8
        /*0294*/ 	.short	0x0100
        /*0296*/ 	.byte	0x05
	.zero		1


	//   ....[22]....
        /*0298*/ 	.word	0x00000a40
        /*029c*/ 	.word	0x000000ff
        /*02a0*/ 	.word	0x000000b0
        /*02a4*/ 	.short	0x0100
        /*02a6*/ 	.byte	0x05
	.zero		1


	//   ....[23]....
        /*02a8*/ 	.word	0x00000a50
        /*02ac*/ 	.word	0x000000ff
        /*02b0*/ 	.word	0x000000c0
        /*02b4*/ 	.short	0x0100
        /*02b6*/ 	.byte	0x05
	.zero		1


	//   ....[24]....
        /*02b8*/ 	.word	0x00000a60
        /*02bc*/ 	.word	0x000000ff
        /*02c0*/ 	.word	0x000000b8
        /*02c4*/ 	.short	0x0100
        /*02c6*/ 	.byte	0x05
	.zero		1


	//   ....[25]....
        /*02c8*/ 	.word	0x00000a70
        /*02cc*/ 	.word	0x000000ff
        /*02d0*/ 	.word	0x000000c8
        /*02d4*/ 	.short	0x0100
        /*02d6*/ 	.byte	0x05
	.zero		1


	//   ....[26]....
        /*02d8*/ 	.word	0x00000ba0
        /*02dc*/ 	.word	0x000000ff
        /*02e0*/ 	.word	0x000000d0
        /*02e4*/ 	.short	0x0100
        /*02e6*/ 	.byte	0x07
	.zero		1


	//   ....[27]....
        /*02e8*/ 	.word	0x00000bb0
        /*02ec*/ 	.word	0x000000ff
        /*02f0*/ 	.word	0x000000f0
        /*02f4*/ 	.short	0x0100
        /*02f6*/ 	.byte	0x07
	.zero		1


	//   ....[28]....
        /*02f8*/ 	.word	0x00000bc0
        /*02fc*/ 	.word	0x000000ff
        /*0300*/ 	.word	0x000000d8
        /*0304*/ 	.short	0x0100
        /*0306*/ 	.byte	0x07
	.zero		1


	//   ....[29]....
        /*0308*/ 	.word	0x00000bd0
        /*030c*/ 	.word	0x000000ff
        /*0310*/ 	.word	0x000000f8
        /*0314*/ 	.short	0x0100
        /*0316*/ 	.byte	0x07
	.zero		1


	//   ....[30]....
        /*0318*/ 	.word	0x00000be0
        /*031c*/ 	.word	0x000000ff
        /*0320*/ 	.word	0x000000e0
        /*0324*/ 	.short	0x0100
        /*0326*/ 	.byte	0x07
	.zero		1


	//   ....[31]....
        /*0328*/ 	.word	0x00000bf0
        /*032c*/ 	.word	0x000000ff
        /*0330*/ 	.word	0x00000100
        /*0334*/ 	.short	0x0100
        /*0336*/ 	.byte	0x07
	.zero		1


	//   ....[32]....
        /*0338*/ 	.word	0x00000c00
        /*033c*/ 	.word	0x000000ff
        /*0340*/ 	.word	0x000000e8
        /*0344*/ 	.short	0x0100
        /*0346*/ 	.byte	0x07
	.zero		1


	//   ....[33]....
        /*0348*/ 	.word	0x00000c10
        /*034c*/ 	.word	0x000000ff
        /*0350*/ 	.word	0x00000108
        /*0354*/ 	.short	0x0100
        /*0356*/ 	.byte	0x07
	.zero		1


	//   ....[34]....
        /*0358*/ 	.word	0x00000d00
        /*035c*/ 	.word	0x000000ff
        /*0360*/ 	.word	0x00000110
        /*0364*/ 	.short	0x0100
        /*0366*/ 	.byte	0x05
	.zero		1


	//   ....[35]....
        /*0368*/ 	.word	0x00000d10
        /*036c*/ 	.word	0x000000ff
        /*0370*/ 	.word	0x00000120
        /*0374*/ 	.short	0x0100
        /*0376*/ 	.byte	0x05
	.zero		1


	//   ....[36]....
        /*0378*/ 	.word	0x00000d20
        /*037c*/ 	.word	0x000000ff
        /*0380*/ 	.word	0x00000118
        /*0384*/ 	.short	0x0100
        /*0386*/ 	.byte	0x05
	.zero		1


	//   ....[37]....
        /*0388*/ 	.word	0x00000d30
        /*038c*/ 	.word	0x000000ff
        /*0390*/ 	.word	0x00000128
        /*0394*/ 	.short	0x0100
        /*0396*/ 	.byte	0x05
	.zero		1


	//   ....[38]....
        /*0398*/ 	.word	0x00001600
        /*039c*/ 	.word	0x00000002
        /*03a0*/ 	.word	0x00000120
        /*03a4*/ 	.short	0x010a
        /*03a6*/ 	.byte	0xff
	.zero		1


	//   ....[39]....
        /*03a8*/ 	.word	0x00001630
        /*03ac*/ 	.word	0x00000002
        /*03b0*/ 	.word	0x00000110
        /*03b4*/ 	.short	0x0101
        /*03b6*/ 	.byte	0xff
	.zero		1


	//   ....[40]....
        /*03b8*/ 	.word	0x00001700
        /*03bc*/ 	.word	0x000000ff
        /*03c0*/ 	.word	0x00000030
        /*03c4*/ 	.short	0x010a
        /*03c6*/ 	.byte	0x08
	.zero		1


	//   ....[41]....
        /*03c8*/ 	.word	0x000017a0
        /*03cc*/ 	.word	0x000000ff
        /*03d0*/ 	.word	0x00000030
        /*03d4*/ 	.short	0x010a
        /*03d6*/ 	.byte	0x21
	.zero		1


	//   ....[42]....
        /*03d8*/ 	.word	0x00001900
        /*03dc*/ 	.word	0x000000ff
        /*03e0*/ 	.word	0x00000030
        /*03e4*/ 	.short	0x010a
        /*03e6*/ 	.byte	0x08
	.zero		1


	//   ....[43]....
        /*03e8*/ 	.word	0x000019f0
        /*03ec*/ 	.word	0x000000ff
        /*03f0*/ 	.word	0x000000a8
        /*03f4*/ 	.short	0x0101
        /*03f6*/ 	.byte	0x04
	.zero		1


	//   ....[44]....
        /*03f8*/ 	.word	0x00001a10
        /*03fc*/ 	.word	0x000000ff
        /*0400*/ 	.word	0x00000030
        /*0404*/ 	.short	0x010a
        /*0406*/ 	.byte	0x08
	.zero		1


	//   ....[45]....
        /*0408*/ 	.word	0x00001a90
        /*040c*/ 	.word	0x000000ff
        /*0410*/ 	.word	0x00000030
        /*0414*/ 	.short	0x010a
        /*0416*/ 	.byte	0x11
	.zero		1


	//   ....[46]....
        /*0418*/ 	.word	0x00001bf0
        /*041c*/ 	.word	0x000000ff
        /*0420*/ 	.word	0x00000030
        /*0424*/ 	.short	0x010a
        /*0426*/ 	.byte	0x08
	.zero		1


	//   ....[47]....
        /*0428*/ 	.word	0x00001d10
        /*042c*/ 	.word	0x00000002
        /*0430*/ 	.word	0x000000b0
        /*0434*/ 	.short	0x010a
        /*0436*/ 	.byte	0xff
	.zero		1


	//   ....[48]....
        /*0438*/ 	.word	0x00001dd0
        /*043c*/ 	.word	0x00000002
        /*0440*/ 	.word	0x00000000
        /*0444*/ 	.short	0x0101
        /*0446*/ 	.byte	0xff
	.zero		1


	//   ....[49]....
        /*0448*/ 	.word	0x00002330
        /*044c*/ 	.word	0x000000ff
        /*0450*/ 	.word	0x00000000
        /*0454*/ 	.short	0x010a
        /*0456*/ 	.byte	0x05
	.zero		1


	//   ....[50]....
        /*0458*/ 	.word	0x000023c0
        /*045c*/ 	.word	0x000000ff
        /*0460*/ 	.word	0x00000000
        /*0464*/ 	.short	0x010a
        /*0466*/ 	.byte	0x05
	.zero		1


	//   ....[51]....
        /*0468*/ 	.word	0x00002450
        /*046c*/ 	.word	0x000000ff
        /*0470*/ 	.word	0x00000000
        /*0474*/ 	.short	0x010a
        /*0476*/ 	.byte	0x05
	.zero		1


	//   ....[52]....
        /*0478*/ 	.word	0x000024e0
        /*047c*/ 	.word	0x000000ff
        /*0480*/ 	.word	0x00000000
        /*0484*/ 	.short	0x010a
        /*0486*/ 	.byte	0x05
	.zero		1


	//   ....[53]....
        /*0488*/ 	.word	0x00002570
        /*048c*/ 	.word	0x000000ff
        /*0490*/ 	.word	0x00000000
        /*0494*/ 	.short	0x010a
        /*0496*/ 	.byte	0x05
	.zero		1


	//   ....[54]....
        /*0498*/ 	.word	0x00002610
        /*049c*/ 	.word	0x00000000
        /*04a0*/ 	.word	0x00000000
        /*04a4*/ 	.short	0x010a
        /*04a6*/ 	.byte	0xff
	.zero		1


	//   ....[55]....
        /*04a8*/ 	.word	0x00002730
        /*04ac*/ 	.word	0x00000000
        /*04b0*/ 	.word	0x00000110
        /*04b4*/ 	.short	0x010a
        /*04b6*/ 	.byte	0xff
	.zero		1


	//   ....[56]....
        /*04b8*/ 	.word	0x000027a0
        /*04bc*/ 	.word	0x00000000
        /*04c0*/ 	.word	0x00000000
        /*04c4*/ 	.short	0x0101
        /*04c6*/ 	.byte	0xff
	.zero		1


	//   ....[57]....
        /*04c8*/ 	.word	0x000027c0
        /*04cc*/ 	.word	0x000000ff
        /*04d0*/ 	.word	0x000000c0
        /*04d4*/ 	.short	0x010a
        /*04d6*/ 	.byte	0x05
	.zero		1


	//   ....[58]....
        /*04d8*/ 	.word	0x000028e0
        /*04dc*/ 	.word	0x00000000
        /*04e0*/ 	.word	0x000000b0
        /*04e4*/ 	.short	0x010a
        /*04e6*/ 	.byte	0xff
	.zero		1


	//   ....[59]....
        /*04e8*/ 	.word	0x000029e0
        /*04ec*/ 	.word	0x00000000
        /*04f0*/ 	.word	0x00000000
        /*04f4*/ 	.short	0x0101
        /*04f6*/ 	.byte	0xff
	.zero		1


	//   ....[60]....
        /*04f8*/ 	.word	0x00002a70
        /*04fc*/ 	.word	0x000000ff
        /*0500*/ 	.word	0x000000c0
        /*0504*/ 	.short	0x0106
        /*0506*/ 	.byte	0x05
	.zero		1


	//   ....[61]....
        /*0508*/ 	.word	0x00002a90
        /*050c*/ 	.word	0x000000ff
        /*0510*/ 	.word	0x000000c0
        /*0514*/ 	.short	0x010a
        /*0516*/ 	.byte	0x05
	.zero		1


	//   ....[62]....
        /*0518*/ 	.word	0x00002b20
        /*051c*/ 	.word	0x000000ff
        /*0520*/ 	.word	0x000000c0
        /*0524*/ 	.short	0x0106
        /*0526*/ 	.byte	0x04
	.zero		1


	//   ....[63]....
        /*0528*/ 	.word	0x00002b60
        /*052c*/ 	.word	0x00000000
        /*0530*/ 	.word	0x000000c0
        /*0534*/ 	.short	0x010a
        /*0536*/ 	.byte	0xff
	.zero		1


	//   ....[64]....
        /*0538*/ 	.word	0x000030a0
        /*053c*/ 	.word	0x00000000
        /*0540*/ 	.word	0x000000b0
        /*0544*/ 	.short	0x010a
        /*0546*/ 	.byte	0xff
	.zero		1


	//   ....[65]....
        /*0548*/ 	.word	0x000031b0
        /*054c*/ 	.word	0x00000003
        /*0550*/ 	.word	0x00000000
        /*0554*/ 	.short	0x0101
        /*0556*/ 	.byte	0xff
	.zero		1


	//   ....[66]....
        /*0558*/ 	.word	0x000031c0
        /*055c*/ 	.word	0x000000ff
        /*0560*/ 	.word	0x00000000
        /*0564*/ 	.short	0x010a
        /*0566*/ 	.byte	0x06
	.zero		1


	//   ....[67]....
        /*0568*/ 	.word	0x000031e0
        /*056c*/ 	.word	0x000000ff
        /*0570*/ 	.word	0x000000f0
        /*0574*/ 	.short	0x010a
        /*0576*/ 	.byte	0x07
	.zero		1


	//   ....[68]....
        /*0578*/ 	.word	0x000032b0
        /*057c*/ 	.word	0x000000ff
        /*0580*/ 	.word	0x00000000
        /*0584*/ 	.short	0x010a
        /*0586*/ 	.byte	0x06
	.zero		1


	//   ....[69]....
        /*0588*/ 	.word	0x000033e0
        /*058c*/ 	.word	0x000000ff
        /*0590*/ 	.word	0x00000000
        /*0594*/ 	.short	0x010a
        /*0596*/ 	.byte	0x1a
	.zero		1


	//   ....[70]....
        /*0598*/ 	.word	0x00003680
        /*059c*/ 	.word	0x000000ff
        /*05a0*/ 	.word	0x00000000
        /*05a4*/ 	.short	0x010a
        /*05a6*/ 	.byte	0x06
	.zero		1


	//   ....[71]....
        /*05a8*/ 	.word	0x00003710
        /*05ac*/ 	.word	0x000000ff
        /*05b0*/ 	.word	0x00000000
        /*05b4*/ 	.short	0x010a
        /*05b6*/ 	.byte	0x06
	.zero		1


	//   ....[72]....
        /*05b8*/ 	.word	0x000037a0
        /*05bc*/ 	.word	0x000000ff
        /*05c0*/ 	.word	0x00000000
        /*05c4*/ 	.short	0x010a
        /*05c6*/ 	.byte	0x06
	.zero		1


	//   ....[73]....
        /*05c8*/ 	.word	0x00003830
        /*05cc*/ 	.word	0x000000ff
        /*05d0*/ 	.word	0x00000000
        /*05d4*/ 	.short	0x010a
        /*05d6*/ 	.byte	0x07
	.zero		1


	//   ....[74]....
        /*05d8*/ 	.word	0x00003c80
        /*05dc*/ 	.word	0x00000000
        /*05e0*/ 	.word	0x000000b0
        /*05e4*/ 	.short	0x010a
        /*05e6*/ 	.byte	0xff
	.zero		1


	//   ....[75]....
        /*05e8*/ 	.word	0x00003d40
        /*05ec*/ 	.word	0x00000000
        /*05f0*/ 	.word	0x00000000
        /*05f4*/ 	.short	0x0101
        /*05f6*/ 	.byte	0xff
	.zero		1


	//   ....[76]....
        /*05f8*/ 	.word	0x00004060
        /*05fc*/ 	.word	0x000000ff
        /*0600*/ 	.word	0x000000a8
        /*0604*/ 	.short	0x010a
        /*0606*/ 	.byte	0x07
	.zero		1


	//   ....[77]....
        /*0608*/ 	.word	0x00004260
        /*060c*/ 	.word	0x000000ff
        /*0610*/ 	.word	0x00000080
        /*0614*/ 	.short	0x010a
        /*0616*/ 	.byte	0x07
	.zero		1


	//   ....[78]....
        /*0618*/ 	.word	0x000043e0
        /*061c*/ 	.word	0x000000ff
        /*0620*/ 	.word	0x00000060
        /*0624*/ 	.short	0x010b
        /*0626*/ 	.byte	0x07
	.zero		1


	//   ....[79]....
        /*0628*/ 	.word	0x000043f0
        /*062c*/ 	.word	0x000000ff
        /*0630*/ 	.word	0x00000000
        /*0634*/ 	.short	0x0101
        /*0636*/ 	.byte	0x15
	.zero		1


	//   ....[80]....
        /*0638*/ 	.word	0x00004400
        /*063c*/ 	.word	0x000000ff
        /*0640*/ 	.word	0x00000088
        /*0644*/ 	.short	0x010a
        /*0646*/ 	.byte	0x07
	.zero		1


	//   ....[81]....
        /*0648*/ 	.word	0x00004540
        /*064c*/ 	.word	0x000000ff
        /*0650*/ 	.word	0x00000068
        /*0654*/ 	.short	0x010b
        /*0656*/ 	.byte	0x07
	.zero		1


	//   ....[82]....
        /*0658*/ 	.word	0x00004550
        /*065c*/ 	.word	0x000000ff
        /*0660*/ 	.word	0x00000000
        /*0664*/ 	.short	0x0101
        /*0666*/ 	.byte	0x0f
	.zero		1


	//   ....[83]....
        /*0668*/ 	.word	0x00004560
        /*066c*/ 	.word	0x000000ff
        /*0670*/ 	.word	0x00000090
        /*0674*/ 	.short	0x010a
        /*0676*/ 	.byte	0x07
	.zero		1


	//   ....[84]....
        /*0678*/ 	.word	0x000046b0
        /*067c*/ 	.word	0x000000ff
        /*0680*/ 	.word	0x00000070
        /*0684*/ 	.short	0x010b
        /*0686*/ 	.byte	0x07
	.zero		1


	//   ....[85]....
        /*0688*/ 	.word	0x000046c0
        /*068c*/ 	.word	0x000000ff
        /*0690*/ 	.word	0x00000000
        /*0694*/ 	.short	0x0101
        /*0696*/ 	.byte	0x0e
	.zero		1


	//   ....[86]....
        /*0698*/ 	.word	0x000046d0
        /*069c*/ 	.word	0x000000ff
        /*06a0*/ 	.word	0x00000098
        /*06a4*/ 	.short	0x010a
        /*06a6*/ 	.byte	0x07
	.zero		1


	//   ....[87]....
        /*06a8*/ 	.word	0x00004830
        /*06ac*/ 	.word	0x000000ff
        /*06b0*/ 	.word	0x00000078
        /*06b4*/ 	.short	0x010b
        /*06b6*/ 	.byte	0x07
	.zero		1


	//   ....[88]....
        /*06b8*/ 	.word	0x00004840
        /*06bc*/ 	.word	0x000000ff
        /*06c0*/ 	.word	0x00000000
        /*06c4*/ 	.short	0x0101
        /*06c6*/ 	.byte	0x0d
	.zero		1


	//   ....[89]....
        /*06c8*/ 	.word	0x00004850
        /*06cc*/ 	.word	0x000000ff
        /*06d0*/ 	.word	0x00000080
        /*06d4*/ 	.short	0x010a
        /*06d6*/ 	.byte	0x07
	.zero		1


	//   ....[90]....
        /*06d8*/ 	.word	0x000049a0
        /*06dc*/ 	.word	0x000000ff
        /*06e0*/ 	.word	0x00000060
        /*06e4*/ 	.short	0x010b
        /*06e6*/ 	.byte	0x07
	.zero		1


	//   ....[91]....
        /*06e8*/ 	.word	0x000049b0
        /*06ec*/ 	.word	0x000000ff
        /*06f0*/ 	.word	0x00000000
        /*06f4*/ 	.short	0x0101
        /*06f6*/ 	.byte	0x15
	.zero		1


	//   ....[92]....
        /*06f8*/ 	.word	0x000049c0
        /*06fc*/ 	.word	0x000000ff
        /*0700*/ 	.word	0x00000088
        /*0704*/ 	.short	0x010a
        /*0706*/ 	.byte	0x07
	.zero		1


	//   ....[93]....
        /*0708*/ 	.word	0x00004b10
        /*070c*/ 	.word	0x000000ff
        /*0710*/ 	.word	0x00000068
        /*0714*/ 	.short	0x010b
        /*0716*/ 	.byte	0x07
	.zero		1


	//   ....[94]....
        /*0718*/ 	.word	0x00004b20
        /*071c*/ 	.word	0x000000ff
        /*0720*/ 	.word	0x00000000
        /*0724*/ 	.short	0x0101
        /*0726*/ 	.byte	0x0f
	.zero		1


	//   ....[95]....
        /*0728*/ 	.word	0x00004b30
        /*072c*/ 	.word	0x000000ff
        /*0730*/ 	.word	0x00000090
        /*0734*/ 	.short	0x010a
        /*0736*/ 	.byte	0x07
	.zero		1


	//   ....[96]....
        /*0738*/ 	.word	0x00004cb0
        /*073c*/ 	.word	0x000000ff
        /*0740*/ 	.word	0x00000070
        /*0744*/ 	.short	0x010b
        /*0746*/ 	.byte	0x07
	.zero		1


	//   ....[97]....
        /*0748*/ 	.word	0x00004cf0
        /*074c*/ 	.word	0x000000ff
        /*0750*/ 	.word	0x00000000
        /*0754*/ 	.short	0x0101
        /*0756*/ 	.byte	0x0e
	.zero		1


	//   ....[98]....
        /*0758*/ 	.word	0x00004d30
        /*075c*/ 	.word	0x000000ff
        /*0760*/ 	.word	0x00000098
        /*0764*/ 	.short	0x010a
        /*0766*/ 	.byte	0x07
	.zero		1


	//   ....[99]....
        /*0768*/ 	.word	0x00004f60
        /*076c*/ 	.word	0x000000ff
        /*0770*/ 	.word	0x00000078
        /*0774*/ 	.short	0x010b
        /*0776*/ 	.byte	0x07
	.zero		1


	//   ....[100]....
        /*0778*/ 	.word	0x00004f80
        /*077c*/ 	.word	0x000000ff
        /*0780*/ 	.word	0x00000000
        /*0784*/ 	.short	0x0101
        /*0786*/ 	.byte	0x0d
	.zero		1


	//   ....[101]....
        /*0788*/ 	.word	0x00004fa0
        /*078c*/ 	.word	0x000000ff
        /*0790*/ 	.word	0x00000080
        /*0794*/ 	.short	0x010a
        /*0796*/ 	.byte	0x07
	.zero		1


	//   ....[102]....
        /*0798*/ 	.word	0x00004fc0
        /*079c*/ 	.word	0x000000ff
        /*07a0*/ 	.word	0x00000088
        /*07a4*/ 	.short	0x010a
        /*07a6*/ 	.byte	0x07
	.zero		1


	//   ....[103]....
        /*07a8*/ 	.word	0x00004fe0
        /*07ac*/ 	.word	0x000000ff
        /*07b0*/ 	.word	0x00000090
        /*07b4*/ 	.short	0x010a
        /*07b6*/ 	.byte	0x07
	.zero		1


	//   ....[104]....
        /*07b8*/ 	.word	0x00005030
        /*07bc*/ 	.word	0x00000002
        /*07c0*/ 	.word	0x00000098
        /*07c4*/ 	.short	0x010a
        /*07c6*/ 	.byte	0xff
	.zero		1


	//   ....[105]....
        /*07c8*/ 	.word	0x00005350
        /*07cc*/ 	.word	0x00000000
        /*07d0*/ 	.word	0x000000b0
        /*07d4*/ 	.short	0x010a
        /*07d6*/ 	.byte	0xff
	.zero		1


	//   ....[106]....
        /*07d8*/ 	.word	0x00005460
        /*07dc*/ 	.word	0x00000000
        /*07e0*/ 	.word	0x00000000
        /*07e4*/ 	.short	0x0101
        /*07e6*/ 	.byte	0xff
	.zero		1


	//   ....[107]....
        /*07e8*/ 	.word	0x00005eb0
        /*07ec*/ 	.word	0x000000ff
        /*07f0*/ 	.word	0x00000060
        /*07f4*/ 	.short	0x010a
        /*07f6*/ 	.byte	0x30
	.zero		1


	//   ....[108]....
        /*07f8*/ 	.word	0x00005ee0
        /*07fc*/ 	.word	0x00000053
        /*0800*/ 	.word	0x000000d0
        /*0804*/ 	.short	0x010a
        /*0806*/ 	.byte	0xff
	.zero		1


	//   ....[109]....
        /*0808*/ 	.word	0x00005fd0
        /*080c*/ 	.word	0x000000ff
        /*0810*/ 	.word	0x00000060
        /*0814*/ 	.short	0x010a
        /*0816*/ 	.byte	0x30
	.zero		1


	//   ....[110]....
        /*0818*/ 	.word	0x000060c0
        /*081c*/ 	.word	0x00000053
        /*0820*/ 	.word	0x000000d0
        /*0824*/ 	.short	0x010a
        /*0826*/ 	.byte	0xff
	.zero		1


	//   ....[111]....
        /*0828*/ 	.word	0x00006690
        /*082c*/ 	.word	0x00000000
        /*0830*/ 	.word	0x00000000
        /*0834*/ 	.short	0x0101
        /*0836*/ 	.byte	0xff
	.zero		1


	//   ....[112]....
        /*0838*/ 	.word	0x000066a0
        /*083c*/ 	.word	0x00000002
        /*0840*/ 	.word	0x00000060
        /*0844*/ 	.short	0x010a
        /*0846*/ 	.byte	0xff
	.zero		1


	//   ....[113]....
        /*0848*/ 	.word	0x00006780
        /*084c*/ 	.word	0x00000002
        /*0850*/ 	.word	0x00000060
        /*0854*/ 	.short	0x010a
        /*0856*/ 	.byte	0xff
	.zero		1


	//   ....[114]....
        /*0858*/ 	.word	0x00006de0
        /*085c*/ 	.word	0x00000010
        /*0860*/ 	.word	0x00000000
        /*0864*/ 	.short	0x0101
        /*0866*/ 	.byte	0xff
	.zero		1


	//   ....[115]....
        /*0868*/ 	.word	0x00006e00
        /*086c*/ 	.word	0x00000000
        /*0870*/ 	.word	0x00000060
        /*0874*/ 	.short	0x010a
        /*0876*/ 	.byte	0xff
	.zero		1


	//   ....[116]....
        /*0878*/ 	.word	0x00006ed0
        /*087c*/ 	.word	0x00000000
        /*0880*/ 	.word	0x00000060
        /*0884*/ 	.short	0x010a
        /*0886*/ 	.byte	0xff
	.zero		1


	//   ....[117]....
        /*0888*/ 	.word	0x00007540
        /*088c*/ 	.word	0x00000010
        /*0890*/ 	.word	0x00000000
        /*0894*/ 	.short	0x0101
        /*0896*/ 	.byte	0xff
	.zero		1


	//   ....[118]....
        /*0898*/ 	.word	0x00007560
        /*089c*/ 	.word	0x00000000
        /*08a0*/ 	.word	0x00000060
        /*08a4*/ 	.short	0x010a
        /*08a6*/ 	.byte	0xff
	.zero		1


	//   ....[119]....
        /*08a8*/ 	.word	0x00007630
        /*08ac*/ 	.word	0x00000000
        /*08b0*/ 	.word	0x00000060
        /*08b4*/ 	.short	0x010a
        /*08b6*/ 	.byte	0xff
	.zero		1


	//   ....[120]....
        /*08b8*/ 	.word	0x00007cd0
        /*08bc*/ 	.word	0x00000010
        /*08c0*/ 	.word	0x00000000
        /*08c4*/ 	.short	0x0101
        /*08c6*/ 	.byte	0xff
	.zero		1


	//   ....[121]....
        /*08c8*/ 	.word	0x00007cf0
        /*08cc*/ 	.word	0x00000000
        /*08d0*/ 	.word	0x00000060
        /*08d4*/ 	.short	0x010a
        /*08d6*/ 	.byte	0xff
	.zero		1


	//   ....[122]....
        /*08d8*/ 	.word	0x00007dc0
        /*08dc*/ 	.word	0x00000000
        /*08e0*/ 	.word	0x00000060
        /*08e4*/ 	.short	0x010a
        /*08e6*/ 	.byte	0xff
	.zero		1


	//   ....[123]....
        /*08e8*/ 	.word	0x000084a0
        /*08ec*/ 	.word	0x00000010
        /*08f0*/ 	.word	0x00000000
        /*08f4*/ 	.short	0x0101
        /*08f6*/ 	.byte	0xff
	.zero		1


	//   ....[124]....
        /*08f8*/ 	.word	0x000084c0
        /*08fc*/ 	.word	0x00000000
        /*0900*/ 	.word	0x00000060
        /*0904*/ 	.short	0x010a
        /*0906*/ 	.byte	0xff
	.zero		1


	//   ....[125]....
        /*0908*/ 	.word	0x00008590
        /*090c*/ 	.word	0x00000000
        /*0910*/ 	.word	0x00000060
        /*0914*/ 	.short	0x010a
        /*0916*/ 	.byte	0xff
	.zero		1


	//   ....[126]....
        /*0918*/ 	.word	0x00008c40
        /*091c*/ 	.word	0x00000010
        /*0920*/ 	.word	0x00000000
        /*0924*/ 	.short	0x0101
        /*0926*/ 	.byte	0xff
	.zero		1


	//   ....[127]....
        /*0928*/ 	.word	0x00008c60
        /*092c*/ 	.word	0x00000000
        /*0930*/ 	.word	0x00000060
        /*0934*/ 	.short	0x010a
        /*0936*/ 	.byte	0xff
	.zero		1


	//   ....[128]....
        /*0938*/ 	.word	0x00008d30
        /*093c*/ 	.word	0x00000000
        /*0940*/ 	.word	0x00000060
        /*0944*/ 	.short	0x010a
        /*0946*/ 	.byte	0xff
	.zero		1


	//   ....[129]....
        /*0948*/ 	.word	0x000093e0
        /*094c*/ 	.word	0x00000010
        /*0950*/ 	.word	0x00000000
        /*0954*/ 	.short	0x0101
        /*0956*/ 	.byte	0xff
	.zero		1


	//   ....[130]....
        /*0958*/ 	.word	0x00009400
        /*095c*/ 	.word	0x00000000
        /*0960*/ 	.word	0x00000060
        /*0964*/ 	.short	0x010a
        /*0966*/ 	.byte	0xff
	.zero		1


	//   ....[131]....
        /*0968*/ 	.word	0x000094d0
        /*096c*/ 	.word	0x00000000
        /*0970*/ 	.word	0x00000060
        /*0974*/ 	.short	0x010a
        /*0976*/ 	.byte	0xff
	.zero		1


	//   ....[132]....
        /*0978*/ 	.word	0x00009750
        /*097c*/ 	.word	0x000000ff
        /*0980*/ 	.word	0x00000000
        /*0984*/ 	.short	0x0101
        /*0986*/ 	.byte	0x05
	.zero		1


	//   ....[133]....
        /*0988*/ 	.word	0x00009b90
        /*098c*/ 	.word	0x00000000
        /*0990*/ 	.word	0x00000000
        /*0994*/ 	.short	0x0101
        /*0996*/ 	.byte	0xff
	.zero		1


	//   ....[134]....
        /*0998*/ 	.word	0x00009e00
        /*099c*/ 	.word	0x000000ff
        /*09a0*/ 	.word	0x00000000
        /*09a4*/ 	.short	0x0101
        /*09a6*/ 	.byte	0x04
	.zero		1


	//   ....[135]....
        /*09a8*/ 	.word	0x00009e20
        /*09ac*/ 	.word	0x00000002
        /*09b0*/ 	.word	0x00000120
        /*09b4*/ 	.short	0x010a
        /*09b6*/ 	.byte	0xff
	.zero		1


	//   ....[136]....
        /*09b8*/ 	.word	0x00009e80
        /*09bc*/ 	.word	0x00000002
        /*09c0*/ 	.word	0x00000030
        /*09c4*/ 	.short	0x010a
        /*09c6*/ 	.byte	0xff
	.zero		1


	//   ....[137]....
        /*09c8*/ 	.word	0x00009ee0
        /*09cc*/ 	.word	0x00000002
        /*09d0*/ 	.word	0x00000030
        /*09d4*/ 	.short	0x010a
        /*09d6*/ 	.byte	0xff
	.zero		1


	//   ....[138]....
        /*09d8*/ 	.word	0x00009f30
        /*09dc*/ 	.word	0x00000002
        /*09e0*/ 	.word	0x000000b0
        /*09e4*/ 	.short	0x010a
        /*09e6*/ 	.byte	0xff
	.zero		1


	//   ....[139]....
        /*09e8*/ 	.word	0x00009f90
        /*09ec*/ 	.word	0x00000000
        /*09f0*/ 	.word	0x00000000
        /*09f4*/ 	.short	0x010a
        /*09f6*/ 	.byte	0xff
	.zero		1


	//   ....[140]....
        /*09f8*/ 	.word	0x00009ff0
        /*09fc*/ 	.word	0x00000000
        /*0a00*/ 	.word	0x00000000
        /*0a04*/ 	.short	0x010a
        /*0a06*/ 	.byte	0xff
	.zero		1


	//   ....[141]....
        /*0a08*/ 	.word	0x0000a050
        /*0a0c*/ 	.word	0x00000000
        /*0a10*/ 	.word	0x00000000
        /*0a14*/ 	.short	0x010a
        /*0a16*/ 	.byte	0xff
	.zero		1


	//   ....[142]....
        /*0a18*/ 	.word	0x0000a0b0
        /*0a1c*/ 	.word	0x00000000
        /*0a20*/ 	.word	0x00000000
        /*0a24*/ 	.short	0x010a
        /*0a26*/ 	.byte	0xff
	.zero		1


	//   ....[143]....
        /*0a28*/ 	.word	0x0000a110
        /*0a2c*/ 	.word	0x00000000
        /*0a30*/ 	.word	0x00000000
        /*0a34*/ 	.short	0x010a
        /*0a36*/ 	.byte	0xff
	.zero		1


	//   ....[144]....
        /*0a38*/ 	.word	0x0000a160
        /*0a3c*/ 	.word	0x00000000
        /*0a40*/ 	.word	0x00000110
        /*0a44*/ 	.short	0x010a
        /*0a46*/ 	.byte	0xff
	.zero		1


	//   ....[145]....
        /*0a48*/ 	.word	0x0000a1c0
        /*0a4c*/ 	.word	0x00000000
        /*0a50*/ 	.word	0x000000c0
        /*0a54*/ 	.short	0x010a
        /*0a56*/ 	.byte	0xff
	.zero		1


	//   ....[146]....
        /*0a58*/ 	.word	0x0000a210
        /*0a5c*/ 	.word	0x00000000
        /*0a60*/ 	.word	0x000000b0
        /*0a64*/ 	.short	0x010a
        /*0a66*/ 	.byte	0xff
	.zero		1


	//   ....[147]....
        /*0a68*/ 	.word	0x0000a270
        /*0a6c*/ 	.word	0x00000000
        /*0a70*/ 	.word	0x000000c0
        /*0a74*/ 	.short	0x010a
        /*0a76*/ 	.byte	0xff
	.zero		1


	//   ....[148]....
        /*0a78*/ 	.word	0x0000a2c0
        /*0a7c*/ 	.word	0x00000000
        /*0a80*/ 	.word	0x000000b0
        /*0a84*/ 	.short	0x010a
        /*0a86*/ 	.byte	0xff
	.zero		1


	//   ....[149]....
        /*0a88*/ 	.word	0x0000a320
        /*0a8c*/ 	.word	0x00000002
        /*0a90*/ 	.word	0x000000f0
        /*0a94*/ 	.short	0x010a
        /*0a96*/ 	.byte	0xff
	.zero		1


	//   ....[150]....
        /*0a98*/ 	.word	0x0000a380
        /*0a9c*/ 	.word	0x00000000
        /*0aa0*/ 	.word	0x00000000
        /*0aa4*/ 	.short	0x010a
        /*0aa6*/ 	.byte	0xff
	.zero		1


	//   ....[151]....
        /*0aa8*/ 	.word	0x0000a3e0
        /*0aac*/ 	.word	0x00000000
        /*0ab0*/ 	.word	0x00000000
        /*0ab4*/ 	.short	0x010a
        /*0ab6*/ 	.byte	0xff
	.zero		1


	//   ....[152]....
        /*0ab8*/ 	.word	0x0000a440
        /*0abc*/ 	.word	0x00000000
        /*0ac0*/ 	.word	0x00000000
        /*0ac4*/ 	.short	0x010a
        /*0ac6*/ 	.byte	0xff
	.zero		1


	//   ....[153]....
        /*0ac8*/ 	.word	0x0000a4a0
        /*0acc*/ 	.word	0x00000000
        /*0ad0*/ 	.word	0x00000000
        /*0ad4*/ 	.short	0x010a
        /*0ad6*/ 	.byte	0xff
	.zero		1


	//   ....[154]....
        /*0ad8*/ 	.word	0x0000a500
        /*0adc*/ 	.word	0x00000000
        /*0ae0*/ 	.word	0x00000000
        /*0ae4*/ 	.short	0x010a
        /*0ae6*/ 	.byte	0xff
	.zero		1


	//   ....[155]....
        /*0ae8*/ 	.word	0x0000a550
        /*0aec*/ 	.word	0x00000000
        /*0af0*/ 	.word	0x000000b0
        /*0af4*/ 	.short	0x010a
        /*0af6*/ 	.byte	0xff
	.zero		1


	//   ....[156]....
        /*0af8*/ 	.word	0x0000a5b0
        /*0afc*/ 	.word	0x00000000
        /*0b00*/ 	.word	0x000000a8
        /*0b04*/ 	.short	0x010a
        /*0b06*/ 	.byte	0xff
	.zero		1


	//   ....[157]....
        /*0b08*/ 	.word	0x0000a610
        /*0b0c*/ 	.word	0x00000000
        /*0b10*/ 	.word	0x00000080
        /*0b14*/ 	.short	0x010a
        /*0b16*/ 	.byte	0xff
	.zero		1


	//   ....[158]....
        /*0b18*/ 	.word	0x0000a670
        /*0b1c*/ 	.word	0x00000000
        /*0b20*/ 	.word	0x00000088
        /*0b24*/ 	.short	0x010a
        /*0b26*/ 	.byte	0xff
	.zero		1


	//   ....[159]....
        /*0b28*/ 	.word	0x0000a6d0
        /*0b2c*/ 	.word	0x00000000
        /*0b30*/ 	.word	0x00000090
        /*0b34*/ 	.short	0x010a
        /*0b36*/ 	.byte	0xff
	.zero		1


	//   ....[160]....
        /*0b38*/ 	.word	0x0000a730
        /*0b3c*/ 	.word	0x00000000
        /*0b40*/ 	.word	0x00000098
        /*0b44*/ 	.short	0x010a
        /*0b46*/ 	.byte	0xff
	.zero		1


	//   ....[161]....
        /*0b48*/ 	.word	0x0000a790
        /*0b4c*/ 	.word	0x00000000
        /*0b50*/ 	.word	0x00000080
        /*0b54*/ 	.short	0x010a
        /*0b56*/ 	.byte	0xff
	.zero		1


	//   ....[162]....
        /*0b58*/ 	.word	0x0000a7f0
        /*0b5c*/ 	.word	0x00000000
        /*0b60*/ 	.word	0x00000088
        /*0b64*/ 	.short	0x010a
        /*0b66*/ 	.byte	0xff
	.zero		1


	//   ....[163]....
        /*0b68*/ 	.word	0x0000a850
        /*0b6c*/ 	.word	0x00000000
        /*0b70*/ 	.word	0x00000090
        /*0b74*/ 	.short	0x010a
        /*0b76*/ 	.byte	0xff
	.zero		1


	//   ....[164]....
        /*0b78*/ 	.word	0x0000a8b0
        /*0b7c*/ 	.word	0x00000000
        /*0b80*/ 	.word	0x00000098
        /*0b84*/ 	.short	0x010a
        /*0b86*/ 	.byte	0xff
	.zero		1


	//   ....[165]....
        /*0b88*/ 	.word	0x0000a910
        /*0b8c*/ 	.word	0x00000000
        /*0b90*/ 	.word	0x00000080
        /*0b94*/ 	.short	0x010a
        /*0b96*/ 	.byte	0xff
	.zero		1


	//   ....[166]....
        /*0b98*/ 	.word	0x0000a970
        /*0b9c*/ 	.word	0x00000000
        /*0ba0*/ 	.word	0x00000088
        /*0ba4*/ 	.short	0x010a
        /*0ba6*/ 	.byte	0xff
	.zero		1


	//   ....[167]....
        /*0ba8*/ 	.word	0x0000a9d0
        /*0bac*/ 	.word	0x00000002
        /*0bb0*/ 	.word	0x00000090
        /*0bb4*/ 	.short	0x010a
        /*0bb6*/ 	.byte	0xff
	.zero		1


	//   ....[168]....
        /*0bb8*/ 	.word	0x0000aa20
        /*0bbc*/ 	.word	0x00000000
        /*0bc0*/ 	.word	0x000000b0
        /*0bc4*/ 	.short	0x010a
        /*0bc6*/ 	.byte	0xff
	.zero		1


	//   ....[169]....
        /*0bc8*/ 	.word	0x0000aa80
        /*0bcc*/ 	.word	0x00000002
        /*0bd0*/ 	.word	0x00000060
        /*0bd4*/ 	.short	0x010a
        /*0bd6*/ 	.byte	0xff
	.zero		1


	//   ....[170]....
        /*0bd8*/ 	.word	0x0000aad0
        /*0bdc*/ 	.word	0x00000053
        /*0be0*/ 	.word	0x000000d0
        /*0be4*/ 	.short	0x010a
        /*0be6*/ 	.byte	0xff
	.zero		1


	//   ....[171]....
        /*0be8*/ 	.word	0x0000ab20
        /*0bec*/ 	.word	0x00000002
        /*0bf0*/ 	.word	0x00000060
        /*0bf4*/ 	.short	0x010a
        /*0bf6*/ 	.byte	0xff
	.zero		1


	//   ....[172]....
        /*0bf8*/ 	.word	0x0000ab70
        /*0bfc*/ 	.word	0x00000000
        /*0c00*/ 	.word	0x00000060
        /*0c04*/ 	.short	0x010a
        /*0c06*/ 	.byte	0xff
	.zero		1


	//   ....[173]....
        /*0c08*/ 	.word	0x0000abc0
        /*0c0c*/ 	.word	0x00000000
        /*0c10*/ 	.word	0x00000060
        /*0c14*/ 	.short	0x010a
        /*0c16*/ 	.byte	0xff
	.zero		1


	//   ....[174]....
        /*0c18*/ 	.word	0x0000ac10
        /*0c1c*/ 	.word	0x00000000
        /*0c20*/ 	.word	0x00000060
        /*0c24*/ 	.short	0x010a
        /*0c26*/ 	.byte	0xff
	.zero		1


	//   ....[175]....
        /*0c28*/ 	.word	0x0000ac60
        /*0c2c*/ 	.word	0x00000000
        /*0c30*/ 	.word	0x00000060
        /*0c34*/ 	.short	0x010a
        /*0c36*/ 	.byte	0xff
	.zero		1


	//   ....[176]....
        /*0c38*/ 	.word	0x0000acb0
        /*0c3c*/ 	.word	0x00000000
        /*0c40*/ 	.word	0x00000060
        /*0c44*/ 	.short	0x010a
        /*0c46*/ 	.byte	0xff
	.zero		1


	//   ....[177]....
        /*0c48*/ 	.word	0x0000ad00
        /*0c4c*/ 	.word	0x00000000
        /*0c50*/ 	.word	0x00000060
        /*0c54*/ 	.short	0x010a
        /*0c56*/ 	.byte	0xff
	.zero		1


	//----- nvinfo : EIATTR_NUM_MBARRIERS
	.align		4
.L_47:
        /*0c58*/ 	.byte	0x03, 0x38
        /*0c5a*/ 	.short	0x0026


	//----- nvinfo : EIATTR_EXIT_INSTR_OFFSETS
	.align		4
        /*0c5c*/ 	.byte	0x04, 0x1c
        /*0c5e*/ 	.short	(.L_49 - .L_48)


	//   ....[0]....
.L_48:
        /*0c60*/ 	.word	0x00002640


	//   ....[1]....
        /*0c64*/ 	.word	0x00002b30


	//   ....[2]....
        /*0c68*/ 	.word	0x00002b90


	//   ....[3]....
        /*0c6c*/ 	.word	0x00003a90


	//   ....[4]....
        /*0c70*/ 	.word	0x00005060


	//   ....[5]....
        /*0c74*/ 	.word	0x000050a0


	//   ....[6]....
        /*0c78*/ 	.word	0x00009cf0


	//   ....[7]....
        /*0c7c*/ 	.word	0x00009d70


	//   ....[8]....
        /*0c80*/ 	.word	0x00009da0


	//   ....[9]....
        /*0c84*/ 	.word	0x00009e10


	//----- nvinfo : EIATTR_MAX_THREADS
	.align		4
.L_49:
        /*0c88*/ 	.byte	0x04, 0x05
        /*0c8a*/ 	.short	(.L_51 - .L_50)
.L_50:
        /*0c8c*/ 	.word	0x00000100
        /*0c90*/ 	.word	0x00000001
        /*0c94*/ 	.word	0x00000001


	//----- nvinfo : EIATTR_CRS_STACK_SIZE
	.align		4
.L_51:
        /*0c98*/ 	.byte	0x04, 0x1e
        /*0c9a*/ 	.short	(.L_53 - .L_52)
.L_52:
        /*0c9c*/ 	.word	0x00000000


	//----- nvinfo : EIATTR_CBANK_PARAM_SIZE
	.align		4
.L_53:
        /*0ca0*/ 	.byte	0x03, 0x19
        /*0ca2*/ 	.short	0x0800


	//----- nvinfo : EIATTR_PARAM_CBANK
	.align		4
        /*0ca4*/ 	.byte	0x04, 0x0a
        /*0ca6*/ 	.short	(.L_55 - .L_54)
	.align		4
.L_54:
        /*0ca8*/ 	.word	index@(.nv.constant0._ZN7cutlass13device_kernelINS_4gemm6kernel13GemmUniversalIN4cute5tupleIJiiiiEEENS1_10collective13CollectiveMmaINS1_35MainloopSm100TmaUmmaWarpSpecializedILi6ELi2ELi4ENS5_IJNS4_1CILi1EEESB_SB_EEEEENS5_IJNSA_ILi128EEESE_NSA_ILi32EEEEEEfNS5_IJlSB_lEEEfSH_NS4_8TiledMMAINS4_8MMA_AtomIJNS4_17SM100_MMA_TF32_SSINS_10tfloat32_tESL_fLi128ELi128ELNS4_4UMMA5MajorE0ELSN_0ELNSM_7ScaleInE0ELSO_0EEEEEENS4_6LayoutISC_NS5_IJNSA_ILi0EEESS_SS_EEEEENS5_IJNS4_10UnderscoreESV_SV_EEEEENS4_13SM90_TMA_LOADENS4_14ComposedLayoutINS4_7SwizzleILi3ELi4ELi3EEENS4_18smem_ptr_flag_bitsILi32EEENSR_INS5_IJNSA_ILi8EEESF_EEENS5_IJSF_SB_EEEEEEEvNS4_8identityESY_S18_vS19_EENS_8epilogue10collective18CollectiveEpilogueINS1B_23Sm100TmaWarpSpecializedILi4ELi2ELi16ELb1ELb0EEEJSG_NS5_IJNSR_ISE_SB_EENSR_INSA_ILi16EEESB_EEEEEfSH_fSH_NS1B_6fusion15FusionCallbacksIS1F_NS1K_17LinearCombinationIffffLNS_15FloatRoundStyleE2EEESG_S1J_JEEENS4_5SM1004TMEM4LOAD26SM100_TMEM_LOAD_32dp32b16xESY_NSZ_INS10_ILi2ELi4ELi3EEES13_NSR_INS5_IJS14_S1H_EEENS5_IJS1H_SB_EEEEEEENS4_39AutoVectorizingCopyWithAssumedAlignmentILi128EEENS4_14SM90_TMA_STOREES1Y_S20_S20_EEEvvEEEEvNT_6ParamsE)
        /*0cac*/ 	.short	0x0380
        /*0cae*/ 	.short	0x0800


	//----- nvinfo : EIATTR_SW_WAR
	.align		4
.L_55:
        /*0cb0*/ 	.byte	0x04, 0x36
        /*0cb2*/ 	.short	(.L_57 - .L_56)
.L_56:
        /*0cb4*/ 	.word	0x00000008
.L_57:


//--------------------- .nv.callgraph             --------------------------
	.section	.nv.callgraph,"",@"SHT_CUDA_CALLGRAPH"
	.align	4
	.sectionentsize	8
	.align		4
        /*0000*/ 	.word	0x00000000
	.align		4
        /*0004*/ 	.word	0xffffffff
	.align		4
        /*0008*/ 	.word	index@(_ZN7cutlass13device_kernelINS_4gemm6kernel13GemmUniversalIN4cute5tupleIJiiiiEEENS1_10collective13CollectiveMmaINS1_35MainloopSm100TmaUmmaWarpSpecializedILi6ELi2ELi4ENS5_IJNS4_1CILi1EEESB_SB_EEEEENS5_IJNSA_ILi128EEESE_NSA_ILi32EEEEEEfNS5_IJlSB_lEEEfSH_NS4_8TiledMMAINS4_8MMA_AtomIJNS4_17SM100_MMA_TF32_SSINS_10tfloat32_tESL_fLi128ELi128ELNS4_4UMMA5MajorE0ELSN_0ELNSM_7ScaleInE0ELSO_0EEEEEENS4_6LayoutISC_NS5_IJNSA_ILi0EEESS_SS_EEEEENS5_IJNS4_10UnderscoreESV_SV_EEEEENS4_13SM90_TMA_LOADENS4_14ComposedLayoutINS4_7SwizzleILi3ELi4ELi3EEENS4_18smem_ptr_flag_bitsILi32EEENSR_INS5_IJNSA_ILi8EEESF_EEENS5_IJSF_SB_EEEEEEEvNS4_8identityESY_S18_vS19_EENS_8epilogue10collective18CollectiveEpilogueINS1B_23Sm100TmaWarpSpecializedILi4ELi2ELi16ELb1ELb0EEEJSG_NS5_IJNSR_ISE_SB_EENSR_INSA_ILi16EEESB_EEEEEfSH_fSH_NS1B_6fusion15FusionCallbacksIS1F_NS1K_17LinearCombinationIffffLNS_15FloatRoundStyleE2EEESG_S1J_JEEENS4_5SM1004TMEM4LOAD26SM100_TMEM_LOAD_32dp32b16xESY_NSZ_INS10_ILi2ELi4ELi3EEES13_NSR_INS5_IJS14_S1H_EEENS5_IJS1H_SB_EEEEEEENS4_39AutoVectorizingCopyWithAssumedAlignmentILi128EEENS4_14SM90_TMA_STOREES1Y_S20_S20_EEEvvEEEEvNT_6ParamsE)
	.align		4
        /*000c*/ 	.word	index@(__assertfail)
	.align		4
        /*0010*/ 	.word	0x00000000
	.align		4
        /*0014*/ 	.word	0xfffffffe
	.align		4
        /*0018*/ 	.word	0x00000000
	.align		4
        /*001c*/ 	.word	0xfffffffd
	.align		4
        /*0020*/ 	.word	0x00000000
	.align		4
        /*0024*/ 	.word	0xfffffffc


//--------------------- .nv.constant4             --------------------------
	.section	.nv.constant4,"a",@progbits
	.align	8
	.align		8
.nv.constant4:
        /*0000*/ 	.dword	__assertfail
	.align		8
        /*0008*/ 	.dword	__unnamed_1
	.align		8
        /*0010*/ 	.dword	__unnamed_2
	.align		8
        /*0018*/ 	.dword	_ZN40_INTERNAL_1ca24070_4_k_cu_3564b245_246114cuda3std3__45__cpo5beginE
	.align		8
        /*0020*/ 	.dword	_ZN40_INTERNAL_1ca24070_4_k_cu_3564b245_246114cuda3std3__45__cpo3endE
	.align		8
        /*0028*/ 	.dword	_ZN40_INTERNAL_1ca24070_4_k_cu_3564b245_246114cuda3std3__45__cpo6cbeginE
	.align		8
        /*0030*/ 	.dword	_ZN40_INTERNAL_1ca24070_4_k_cu_3564b245_246114cuda3std3__45__cpo4cendE
	.align		8
        /*0038*/ 	.dword	_ZN40_INTERNAL_1ca24070_4_k_cu_3564b245_246114cuda3std3__442_GLOBAL__N__1ca24070_4_k_cu_3564b245_246116ignoreE
	.align		8
        /*0040*/ 	.dword	_ZN40_INTERNAL_1ca24070_4_k_cu_3564b245_246114cuda3std3__419piecewise_constructE
	.align		8
        /*0048*/ 	.dword	_ZN40_INTERNAL_1ca24070_4_k_cu_3564b245_246114cuda3std3__48in_placeE
	.align		8
        /*0050*/ 	.dword	_ZN40_INTERNAL_1ca24070_4_k_cu_3564b245_246114cuda3std6ranges3__45__cpo4swapE
	.align		8
        /*0058*/ 	.dword	_ZN40_INTERNAL_1ca24070_4_k_cu_3564b245_246114cuda3std6ranges3__45__cpo9iter_moveE
	.align		8
        /*0060*/ 	.dword	_ZN40_INTERNAL_1ca24070_4_k_cu_3564b245_246114cute7productE
	.align		8
        /*0068*/ 	.dword	_ZN40_INTERNAL_1ca24070_4_k_cu_3564b245_246114cute1_E
	.align		8
        /*0070*/ 	.dword	$str$25
	.align		8
        /*0078*/ 	.dword	$str$26
	.align		8
        /*0080*/ 	.dword	$str$27
	.align		8
        /*0088*/ 	.dword	$str$28


//--------------------- .text._ZN7cutlass13device_kernelINS_4gemm6kernel13GemmUniversalIN4cute5tupleIJiiiiEEENS1_10collective13CollectiveMmaINS1_35MainloopSm100TmaUmmaWarpSpecializedILi6ELi2ELi4ENS5_IJNS4_1CILi1EEESB_SB_EEEEENS5_IJNSA_ILi128EEESE_NSA_ILi32EEEEEEfNS5_IJlSB_lEEEfSH_NS4_8TiledMMAINS4_8MMA_AtomIJNS4_17SM100_MMA_TF32_SSINS_10tfloat32_tESL_fLi128ELi128ELNS4_4UMMA5MajorE0ELSN_0ELNSM_7ScaleInE0ELSO_0EEEEEENS4_6LayoutISC_NS5_IJNSA_ILi0EEESS_SS_EEEEENS5_IJNS4_10UnderscoreESV_SV_EEEEENS4_13SM90_TMA_LOADENS4_14ComposedLayoutINS4_7SwizzleILi3ELi4ELi3EEENS4_18smem_ptr_flag_bitsILi32EEENSR_INS5_IJNSA_ILi8EEESF_EEENS5_IJSF_SB_EEEEEEEvNS4_8identityESY_S18_vS19_EENS_8epilogue10collective18CollectiveEpilogueINS1B_23Sm100TmaWarpSpecializedILi4ELi2ELi16ELb1ELb0EEEJSG_NS5_IJNSR_ISE_SB_EENSR_INSA_ILi16EEESB_EEEEEfSH_fSH_NS1B_6fusion15FusionCallbacksIS1F_NS1K_17LinearCombinationIffffLNS_15FloatRoundStyleE2EEESG_S1J_JEEENS4_5SM1004TMEM4LOAD26SM100_TMEM_LOAD_32dp32b16xESY_NSZ_INS10_ILi2ELi4ELi3EEES13_NSR_INS5_IJS14_S1H_EEENS5_IJS1H_SB_EEEEEEENS4_39AutoVectorizingCopyWithAssumedAlignmentILi128EEENS4_14SM90_TMA_STOREES1Y_S20_S20_EEEvvEEEEvNT_6ParamsE --------------------------
	.section	.text._ZN7cutlass13device_kernelINS_4gemm6kernel13GemmUniversalIN4cute5tupleIJiiiiEEENS1_10collective13CollectiveMmaINS1_35MainloopSm100TmaUmmaWarpSpecializedILi6ELi2ELi4ENS5_IJNS4_1CILi1EEESB_SB_EEEEENS5_IJNSA_ILi128EEESE_NSA_ILi32EEEEEEfNS5_IJlSB_lEEEfSH_NS4_8TiledMMAINS4_8MMA_AtomIJNS4_17SM100_MMA_TF32_SSINS_10tfloat32_tESL_fLi128ELi128ELNS4_4UMMA5MajorE0ELSN_0ELNSM_7ScaleInE0ELSO_0EEEEEENS4_6LayoutISC_NS5_IJNSA_ILi0EEESS_SS_EEEEENS5_IJNS4_10UnderscoreESV_SV_EEEEENS4_13SM90_TMA_LOADENS4_14ComposedLayoutINS4_7SwizzleILi3ELi4ELi3EEENS4_18smem_ptr_flag_bitsILi32EEENSR_INS5_IJNSA_ILi8EEESF_EEENS5_IJSF_SB_EEEEEEEvNS4_8identityESY_S18_vS19_EENS_8epilogue10collective18CollectiveEpilogueINS1B_23Sm100TmaWarpSpecializedILi4ELi2ELi16ELb1ELb0EEEJSG_NS5_IJNSR_ISE_SB_EENSR_INSA_ILi16EEESB_EEEEEfSH_fSH_NS1B_6fusion15FusionCallbacksIS1F_NS1K_17LinearCombinationIffffLNS_15FloatRoundStyleE2EEESG_S1J_JEEENS4_5SM1004TMEM4LOAD26SM100_TMEM_LOAD_32dp32b16xESY_NSZ_INS10_ILi2ELi4ELi3EEES13_NSR_INS5_IJS14_S1H_EEENS5_IJS1H_SB_EEEEEEENS4_39AutoVectorizingCopyWithAssumedAlignmentILi128EEENS4_14SM90_TMA_STOREES1Y_S20_S20_EEEvvEEEEvNT_6ParamsE,"ax",@progbits
	.align	128
.text._ZN7cutlass13device_kernelINS_4gemm6kernel13GemmUniversalIN4cute5tupleIJiiiiEEENS1_10collective13CollectiveMmaINS1_35MainloopSm100TmaUmmaWarpSpecializedILi6ELi2ELi4ENS5_IJNS4_1CILi1EEESB_SB_EEEEENS5_IJNSA_ILi128EEESE_NSA_ILi32EEEEEEfNS5_IJlSB_lEEEfSH_NS4_8TiledMMAINS4_8MMA_AtomIJNS4_17SM100_MMA_TF32_SSINS_10tfloat32_tESL_fLi128ELi128ELNS4_4UMMA5MajorE0ELSN_0ELNSM_7ScaleInE0ELSO_0EEEEEENS4_6LayoutISC_NS5_IJNSA_ILi0EEESS_SS_EEEEENS5_IJNS4_10UnderscoreESV_SV_EEEEENS4_13SM90_TMA_LOADENS4_14ComposedLayoutINS4_7SwizzleILi3ELi4ELi3EEENS4_18smem_ptr_flag_bitsILi32EEENSR_INS5_IJNSA_ILi8EEESF_EEENS5_IJSF_SB_EEEEEEEvNS4_8identityESY_S18_vS19_EENS_8epilogue10collective18CollectiveEpilogueINS1B_23Sm100TmaWarpSpecializedILi4ELi2ELi16ELb1ELb0EEEJSG_NS5_IJNSR_ISE_SB_EENSR_INSA_ILi16EEESB_EEEEEfSH_fSH_NS1B_6fusion15FusionCallbacksIS1F_NS1K_17LinearCombinationIffffLNS_15FloatRoundStyleE2EEESG_S1J_JEEENS4_5SM1004TMEM4LOAD26SM100_TMEM_LOAD_32dp32b16xESY_NSZ_INS10_ILi2ELi4ELi3EEES13_NSR_INS5_IJS14_S1H_EEENS5_IJS1H_SB_EEEEEEENS4_39AutoVectorizingCopyWithAssumedAlignmentILi128EEENS4_14SM90_TMA_STOREES1Y_S20_S20_EEEvvEEEEvNT_6ParamsE:
        .type           _ZN7cutlass13device_kernelINS_4gemm6kernel13GemmUniversalIN4cute5tupleIJiiiiEEENS1_10collective13CollectiveMmaINS1_35MainloopSm100TmaUmmaWarpSpecializedILi6ELi2ELi4ENS5_IJNS4_1CILi1EEESB_SB_EEEEENS5_IJNSA_ILi128EEESE_NSA_ILi32EEEEEEfNS5_IJlSB_lEEEfSH_NS4_8TiledMMAINS4_8MMA_AtomIJNS4_17SM100_MMA_TF32_SSINS_10tfloat32_tESL_fLi128ELi128ELNS4_4UMMA5MajorE0ELSN_0ELNSM_7ScaleInE0ELSO_0EEEEEENS4_6LayoutISC_NS5_IJNSA_ILi0EEESS_SS_EEEEENS5_IJNS4_10UnderscoreESV_SV_EEEEENS4_13SM90_TMA_LOADENS4_14ComposedLayoutINS4_7SwizzleILi3ELi4ELi3EEENS4_18smem_ptr_flag_bitsILi32EEENSR_INS5_IJNSA_ILi8EEESF_EEENS5_IJSF_SB_EEEEEEEvNS4_8identityESY_S18_vS19_EENS_8epilogue10collective18CollectiveEpilogueINS1B_23Sm100TmaWarpSpecializedILi4ELi2ELi16ELb1ELb0EEEJSG_NS5_IJNSR_ISE_SB_EENSR_INSA_ILi16EEESB_EEEEEfSH_fSH_NS1B_6fusion15FusionCallbacksIS1F_NS1K_17LinearCombinationIffffLNS_15FloatRoundStyleE2EEESG_S1J_JEEENS4_5SM1004TMEM4LOAD26SM100_TMEM_LOAD_32dp32b16xESY_NSZ_INS10_ILi2ELi4ELi3EEES13_NSR_INS5_IJS14_S1H_EEENS5_IJS1H_SB_EEEEEEENS4_39AutoVectorizingCopyWithAssumedAlignmentILi128EEENS4_14SM90_TMA_STOREES1Y_S20_S20_EEEvvEEEEvNT_6ParamsE,@function
        .size           _ZN7cutlass13device_kernelINS_4gemm6kernel13GemmUniversalIN4cute5tupleIJiiiiEEENS1_10collective13CollectiveMmaINS1_35MainloopSm100TmaUmmaWarpSpecializedILi6ELi2ELi4ENS5_IJNS4_1CILi1EEESB_SB_EEEEENS5_IJNSA_ILi128EEESE_NSA_ILi32EEEEEEfNS5_IJlSB_lEEEfSH_NS4_8TiledMMAINS4_8MMA_AtomIJNS4_17SM100_MMA_TF32_SSINS_10tfloat32_tESL_fLi128ELi128ELNS4_4UMMA5MajorE0ELSN_0ELNSM_7ScaleInE0ELSO_0EEEEEENS4_6LayoutISC_NS5_IJNSA_ILi0EEESS_SS_EEEEENS5_IJNS4_10UnderscoreESV_SV_EEEEENS4_13SM90_TMA_LOADENS4_14ComposedLayoutINS4_7SwizzleILi3ELi4ELi3EEENS4_18smem_ptr_flag_bitsILi32EEENSR_INS5_IJNSA_ILi8EEESF_EEENS5_IJSF_SB_EEEEEEEvNS4_8identityESY_S18_vS19_EENS_8epilogue10collective18CollectiveEpilogueINS1B_23Sm100TmaWarpSpecializedILi4ELi2ELi16ELb1ELb0EEEJSG_NS5_IJNSR_ISE_SB_EENSR_INSA_ILi16EEESB_EEEEEfSH_fSH_NS1B_6fusion15FusionCallbacksIS1F_NS1K_17LinearCombinationIffffLNS_15FloatRoundStyleE2EEESG_S1J_JEEENS4_5SM1004TMEM4LOAD26SM100_TMEM_LOAD_32dp32b16xESY_NSZ_INS10_ILi2ELi4ELi3EEES13_NSR_INS5_IJS14_S1H_EEENS5_IJS1H_SB_EEEEEEENS4_39AutoVectorizingCopyWithAssumedAlignmentILi128EEENS4_14SM90_TMA_STOREES1Y_S20_S20_EEEvvEEEEvNT_6ParamsE,(.L_x_226 - _ZN7cutlass13device_kernelINS_4gemm6kernel13GemmUniversalIN4cute5tupleIJiiiiEEENS1_10collective13CollectiveMmaINS1_35MainloopSm100TmaUmmaWarpSpecializedILi6ELi2ELi4ENS5_IJNS4_1CILi1EEESB_SB_EEEEENS5_IJNSA_ILi128EEESE_NSA_ILi32EEEEEEfNS5_IJlSB_lEEEfSH_NS4_8TiledMMAINS4_8MMA_AtomIJNS4_17SM100_MMA_TF32_SSINS_10tfloat32_tESL_fLi128ELi128ELNS4_4UMMA5MajorE0ELSN_0ELNSM_7ScaleInE0ELSO_0EEEEEENS4_6LayoutISC_NS5_IJNSA_ILi0EEESS_SS_EEEEENS5_IJNS4_10UnderscoreESV_SV_EEEEENS4_13SM90_TMA_LOADENS4_14ComposedLayoutINS4_7SwizzleILi3ELi4ELi3EEENS4_18smem_ptr_flag_bitsILi32EEENSR_INS5_IJNSA_ILi8EEESF_EEENS5_IJSF_SB_EEEEEEEvNS4_8identityESY_S18_vS19_EENS_8epilogue10collective18CollectiveEpilogueINS1B_23Sm100TmaWarpSpecializedILi4ELi2ELi16ELb1ELb0EEEJSG_NS5_IJNSR_ISE_SB_EENSR_INSA_ILi16EEESB_EEEEEfSH_fSH_NS1B_6fusion15FusionCallbacksIS1F_NS1K_17LinearCombinationIffffLNS_15FloatRoundStyleE2EEESG_S1J_JEEENS4_5SM1004TMEM4LOAD26SM100_TMEM_LOAD_32dp32b16xESY_NSZ_INS10_ILi2ELi4ELi3EEES13_NSR_INS5_IJS14_S1H_EEENS5_IJS1H_SB_EEEEEEENS4_39AutoVectorizingCopyWithAssumedAlignmentILi128EEENS4_14SM90_TMA_STOREES1Y_S20_S20_EEEvvEEEEvNT_6ParamsE)
        .other          _ZN7cutlass13device_kernelINS_4gemm6kernel13GemmUniversalIN4cute5tupleIJiiiiEEENS1_10collective13CollectiveMmaINS1_35MainloopSm100TmaUmmaWarpSpecializedILi6ELi2ELi4ENS5_IJNS4_1CILi1EEESB_SB_EEEEENS5_IJNSA_ILi128EEESE_NSA_ILi32EEEEEEfNS5_IJlSB_lEEEfSH_NS4_8TiledMMAINS4_8MMA_AtomIJNS4_17SM100_MMA_TF32_SSINS_10tfloat32_tESL_fLi128ELi128ELNS4_4UMMA5MajorE0ELSN_0ELNSM_7ScaleInE0ELSO_0EEEEEENS4_6LayoutISC_NS5_IJNSA_ILi0EEESS_SS_EEEEENS5_IJNS4_10UnderscoreESV_SV_EEEEENS4_13SM90_TMA_LOADENS4_14ComposedLayoutINS4_7SwizzleILi3ELi4ELi3EEENS4_18smem_ptr_flag_bitsILi32EEENSR_INS5_IJNSA_ILi8EEESF_EEENS5_IJSF_SB_EEEEEEEvNS4_8identityESY_S18_vS19_EENS_8epilogue10collective18CollectiveEpilogueINS1B_23Sm100TmaWarpSpecializedILi4ELi2ELi16ELb1ELb0EEEJSG_NS5_IJNSR_ISE_SB_EENSR_INSA_ILi16EEESB_EEEEEfSH_fSH_NS1B_6fusion15FusionCallbacksIS1F_NS1K_17LinearCombinationIffffLNS_15FloatRoundStyleE2EEESG_S1J_JEEENS4_5SM1004TMEM4LOAD26SM100_TMEM_LOAD_32dp32b16xESY_NSZ_INS10_ILi2ELi4ELi3EEES13_NSR_INS5_IJS14_S1H_EEENS5_IJS1H_SB_EEEEEEENS4_39AutoVectorizingCopyWithAssumedAlignmentILi128EEENS4_14SM90_TMA_STOREES1Y_S20_S20_EEEvvEEEEvNT_6ParamsE,@"STO_CUDA_ENTRY STV_DEFAULT"
_ZN7cutlass13device_kernelINS_4gemm6kernel13GemmUniversalIN4cute5tupleIJiiiiEEENS1_10collective13CollectiveMmaINS1_35MainloopSm100TmaUmmaWarpSpecializedILi6ELi2ELi4ENS5_IJNS4_1CILi1EEESB_SB_EEEEENS5_IJNSA_ILi128EEESE_NSA_ILi32EEEEEEfNS5_IJlSB_lEEEfSH_NS4_8TiledMMAINS4_8MMA_AtomIJNS4_17SM100_MMA_TF32_SSINS_10tfloat32_tESL_fLi128ELi128ELNS4_4UMMA5MajorE0ELSN_0ELNSM_7ScaleInE0ELSO_0EEEEEENS4_6LayoutISC_NS5_IJNSA_ILi0EEESS_SS_EEEEENS5_IJNS4_10UnderscoreESV_SV_EEEEENS4_13SM90_TMA_LOADENS4_14ComposedLayoutINS4_7SwizzleILi3ELi4ELi3EEENS4_18smem_ptr_flag_bitsILi32EEENSR_INS5_IJNSA_ILi8EEESF_EEENS5_IJSF_SB_EEEEEEEvNS4_8identityESY_S18_vS19_EENS_8epilogue10collective18CollectiveEpilogueINS1B_23Sm100TmaWarpSpecializedILi4ELi2ELi16ELb1ELb0EEEJSG_NS5_IJNSR_ISE_SB_EENSR_INSA_ILi16EEESB_EEEEEfSH_fSH_NS1B_6fusion15FusionCallbacksIS1F_NS1K_17LinearCombinationIffffLNS_15FloatRoundStyleE2EEESG_S1J_JEEENS4_5SM1004TMEM4LOAD26SM100_TMEM_LOAD_32dp32b16xESY_NSZ_INS10_ILi2ELi4ELi3EEES13_NSR_INS5_IJS14_S1H_EEENS5_IJS1H_SB_EEEEEEENS4_39AutoVectorizingCopyWithAssumedAlignmentILi128EEENS4_14SM90_TMA_STOREES1Y_S20_S20_EEEvvEEEEvNT_6ParamsE:
[----:B------:R-:W1:Y:S01]  /*0000*/  LDC R1, c[0x0][0x37c] ;  /* 0x0000df00ff017b82 */ /* 0x000e620000000800 */
[----:B------:R-:W2:Y:S01]  /*0010*/  S2R R76, SR_TID.X ;  /* 0x00000000004c7919 */ /* 0x000ea20000002100 */
[----:B------:R-:W3:Y:S01]  /*0020*/  LDCU.64 UR4, c[0x0][0x890] ;  /* 0x00011200ff0477ac */ /* 0x000ee20008000a00 */
[----:B------:R-:W-:Y:S02]  /*0030*/  PRMT R64, RZ, 0x7610, R64 ;  /* 0x00007610ff407816 */ /* 0x000fe40000000040 */
[----:B------:R-:W-:Y:S01]  /*0040*/  ELECT P5, URZ, PT ;  /* 0x0000000000ff782f */ /* 0x000fe200038a0000 */
[----:B------:R-:W4:Y:S01]  /*0050*/  LDCU.64 UR46, c[0x0][0x358] ;  /* 0x00006b00ff2e77ac */ /* 0x000f220008000a00 */
[----:B---3--:R-:W-:-:S04]  /*0060*/  UISETP.NE.U32.AND UP0, UPT, UR4, URZ, UPT ;  /* 0x000000ff0400728c */ /* 0x008fc8000bf05070 */
[----:B------:R-:W-:Y:S01]  /*0070*/  UISETP.NE.AND.EX UP0, UPT, UR5, URZ, UPT, UP0 ;  /* 0x000000ff0500728c */ /* 0x000fe2000bf05300 */
[----:B--2---:R-:W-:-:S05]  /*0080*/  SHF.R.U32.HI R68, RZ, 0x5, R76 ;  /* 0x00000005ff447819 */ /* 0x004fca000001164c */
[----:B------:R-:W2:Y:S02]  /*0090*/  SHFL.IDX PT, R0, R68, RZ, 0x1f ;  /* 0x00001fff44007589 */ /* 0x000ea400000e0000 */
[----:B--2---:R-:W-:Y:S01]  /*00a0*/  R2UR UR8, R0 ;  /* 0x00000000000872ca */ /* 0x004fe200000e0000 */
[----:B-1--4-:R-:W-:-:S14]  /*00b0*/  BRA.U UP0, `(.L_x_0) ;  /* 0x00000001002c7547 */ /* 0x012fdc000b800000 */
[----:B------:R-:W1:Y:S02]  /*00c0*/  LDCU.64 UR6, c[0x0][0x888] ;  /* 0x00011100ff0677ac */ /* 0x000e640008000a00 */
[----:B-1----:R-:W-:-:S04]  /*00d0*/  UISETP.NE.U32.AND UP0, UPT, UR6, URZ, UPT ;  /* 0x000000ff0600728c */ /* 0x002fc8000bf05070 */
[----:B------:R-:W-:-:S09]  /*00e0*/  UISETP.NE.AND.EX UP0, UPT, UR7, URZ, UPT, UP0 ;  /* 0x000000ff0700728c */ /* 0x000fd2000bf05300 */
[----:B------:R-:W-:Y:S05]  /*00f0*/  BRA.U !UP0, `(.L_x_1) ;  /* 0x0000000108107547 */ /* 0x000fea000b800000 */
[----:B------:R-:W1:Y:S02]  /*0100*/  LDC.64 R2, c[0x0][0x888] ;  /* 0x00022200ff027b82 */ /* 0x000e640000000a00 */
[----:B-1----:R1:W5:Y:S01]  /*0110*/  LDG.E R35, desc[UR46][R2.64] ;  /* 0x0000002e02237981 */ /* 0x002362000c1e1900 */
[----:B------:R-:W-:Y:S01]  /*0120*/  HFMA2 R64, -RZ, RZ, 0, 5.9604644775390625e-08 ;  /* 0x00000001ff407431 */ /* 0x000fe200000001ff */
[----:B------:R-:W-:Y:S05]  /*0130*/  BRA `(.L_x_0) ;  /* 0x00000000000c7947 */ /* 0x000fea0003800000 */
.L_x_1:
[----:B------:R-:W1:Y:S01]  /*0140*/  LDCU UR6, c[0x0][0x880] ;  /* 0x00011000ff0677ac */ /* 0x000e620008000800 */
[----:B------:R-:W-:Y:S01]  /*0150*/  HFMA2 R64, -RZ, RZ, 0, 5.9604644775390625e-08 ;  /* 0x00000001ff407431 */ /* 0x000fe200000001ff */
[----:B-1----:R-:W-:-:S07]  /*0160*/  MOV R35, UR6 ;  /* 0x0000000600237c02 */ /* 0x002fce0008000f00 */
.L_x_0:
[----:B------:R-:W2:Y:S02]  /*0170*/  LDCU.64 UR6, c[0x0][0x8b0] ;  /* 0x00011600ff0677ac */ /* 0x000ea40008000a00 */
[----:B--2---:R-:W-:-:S04]  /*0180*/  UISETP.NE.U32.AND UP0, UPT, UR6, URZ, UPT ;  /* 0x000000ff0600728c */ /* 0x004fc8000bf05070 */
[----:B------:R-:W-:-:S09]  /*0190*/  UISETP.NE.AND.EX UP0, UPT, UR7, URZ, UPT, UP0 ;  /* 0x000000ff0700728c */ /* 0x000fd2000bf05300 */
[----:B------:R-:W-:Y:S05]  /*01a0*/  BRA.U UP0, `(.L_x_2) ;  /* 0x0000000100247547 */ /* 0x000fea000b800000 */
[----:B------:R-:W2:Y:S02]  /*01b0*/  LDCU.64 UR6, c[0x0][0x8a8] ;  /* 0x00011500ff0677ac */ /* 0x000ea40008000a00 */
[----:B--2---:R-:W-:-:S04]  /*01c0*/  UISETP.NE.U32.AND UP0, UPT, UR6, URZ, UPT ;  /* 0x000000ff0600728c */ /* 0x004fc8000bf05070 */
[----:B------:R-:W-:-:S09]  /*01d0*/  UISETP.NE.AND.EX UP0, UPT, UR7, URZ, UPT, UP0 ;  /* 0x000000ff0700728c */ /* 0x000fd2000bf05300 */
[----:B------:R-:W-:Y:S05]  /*01e0*/  BRA.U !UP0, `(.L_x_3) ;  /* 0x00000001080c7547 */ /* 0x000fea000b800000 */
[----:B-1----:R-:W1:Y:S02]  /*01f0*/  LDC.64 R2, c[0x0][0x8a8] ;  /* 0x00022a00ff027b82 */ /* 0x002e640000000a00 */
[----:B-1----:R2:W5:Y:S01]  /*0200*/  LDG.E R33, desc[UR46][R2.64] ;  /* 0x0000002e02217981 */ /* 0x002562000c1e1900 */
[----:B------:R-:W-:Y:S05]  /*0210*/  BRA `(.L_x_2) ;  /* 0x0000000000087947 */ /* 0x000fea0003800000 */
.L_x_3:
[----:B------:R-:W2:Y:S02]  /*0220*/  LDCU UR6, c[0x0][0x8a0] ;  /* 0x00011400ff0677ac */ /* 0x000ea40008000800 */
[----:B--2---:R-:W-:Y:S02]  /*0230*/  MOV R33, UR6 ;  /* 0x0000000600217c02 */ /* 0x004fe40008000f00 */
.L_x_2:
[----:B------:R-:W-:Y:S01]  /*0240*/  IMAD.U32 R0, RZ, RZ, UR8 ;  /* 0x00000008ff007e24 */ /* 0x000fe2000f8e00ff */
[----:B------:R-:W-:Y:S04]  /*0250*/  BSSY.RECONVERGENT B0, `(.L_x_4) ;  /* 0x000000c000007945 */ /* 0x000fe80003800200 */
[C---:B------:R-:W-:Y:S02]  /*0260*/  ISETP.NE.OR P1, PT, R0.reuse, 0x1, !P5 ;  /* 0x000000010000780c */ /* 0x040fe40006f25670 */
[----:B------:R-:W-:-:S11]  /*0270*/  ISETP.NE.OR P0, PT, R0, 0x3, !P5 ;  /* 0x000000030000780c */ /* 0x000fd60006f05670 */
[----:B------:R-:W-:Y:S05]  /*0280*/  @P1 BRA `(.L_x_5) ;  /* 0x0000000000201947 */ /* 0x000fea0003800000 */
[----:B------:R-:W3:Y:S02]  /*0290*/  LDCU.64 UR6, c[0x0][0x348] ;  /* 0x00006900ff0677ac */ /* 0x000ee40008000a00 */
[----:B---3--:R-:W-:Y:S02]  /*02a0*/  UIADD3 UR10, UP1, UPT, UR6, 0x80, URZ ;  /* 0x00000080060a7890 */ /* 0x008fe4000ff3e0ff */
[----:B------:R-:W-:Y:S02]  /*02b0*/  UIADD3 UR6, UP0, UPT, UR6, 0x180, URZ ;  /* 0x0000018006067890 */ /* 0x000fe4000ff1e0ff */
[----:B------:R-:W-:Y:S02]  /*02c0*/  UIADD3.X UR11, UPT, UPT, URZ, UR7, URZ, UP1, !UPT ;  /* 0x00000007ff0b7290 */ /* 0x000fe40008ffe4ff */
[----:B------:R-:W-:-:S07]  /*02d0*/  UIADD3.X UR7, UPT, UPT, URZ, UR7, URZ, UP0, !UPT ;  /* 0x00000007ff077290 */ /* 0x000fce00087fe4ff */
[----:B------:R3:W-:Y:S02]  /*02e0*/  UTMACCTL.PF [UR10] ;  /* 0x000000000a0079b9 */ /* 0x0007e40008040000 */
[----:B------:R3:W-:Y:S02]  /*02f0*/  UTMACCTL.PF [UR6] ;  /* 0x00000000060079b9 */ /* 0x0007e40008040000 */
[----:B---3--:R-:W-:Y:S01]  /*0300*/  NOP ;  /* 0x0000000000007918 */ /* 0x008fe20000000000 */
.L_x_5:
[----:B------:R-:W-:Y:S05]  /*0310*/  BSYNC.RECONVERGENT B0 ;  /* 0x0000000000007941 */ /* 0x000fea0003800200 */
.L_x_4:
[----:B------:R-:W-:Y:S04]  /*0320*/  BSSY.RECONVERGENT B0, `(.L_x_6) ;  /* 0x000000a000007945 */ /* 0x000fe80003800200 */
        /* <DEDUP_REMOVED lines=9> */
.L_x_7:
[----:B------:R-:W-:Y:S05]  /*03c0*/  BSYNC.RECONVERGENT B0 ;  /* 0x0000000000007941 */ /* 0x000fea0003800200 */
.L_x_6:
[----:B------:R-:W3:Y:S01]  /*03d0*/  LDCU.64 UR6, c[0x0][0x888] ;  /* 0x00011100ff0677ac */ /* 0x000ee20008000a00 */
[----:B------:R-:W-:Y:S02]  /*03e0*/  UISETP.EQ.U32.AND UP1, UPT, UR4, URZ, UPT ;  /* 0x000000ff0400728c */ /* 0x000fe4000bf22070 */
[----:B------:R-:W-:Y:S02]  /*03f0*/  UPLOP3.LUT UP2, UPT, UPT, UPT, UPT, 0x80, 0x8 ;  /* 0x000000000008789c */ /* 0x000fe40003f4f070 */
[----:B---3--:R-:W-:-:S04]  /*0400*/  UISETP.NE.U32.AND UP0, UPT, UR6, URZ, UPT ;  /* 0x000000ff0600728c */ /* 0x008fc8000bf05070 */
[----:B------:R-:W-:-:S04]  /*0410*/  UISETP.NE.AND.EX UP0, UPT, UR7, URZ, UPT, UP0 ;  /* 0x000000ff0700728c */ /* 0x000fc8000bf05300 */
[----:B------:R-:W-:-:S04]  /*0420*/  UISETP.EQ.OR.EX UP3, UPT, UR5, URZ, !UP0, UP1 ;  /* 0x000000ff0500728c */ /* 0x000fc8000c762710 */
[----:B------:R-:W-:-:S05]  /*0430*/  UP2UR UR50, UPR, URZ, 0x8 ;  /* 0x00000008ff327883 */ /* 0x000fca0008000000 */
[----:B------:R-:W-:Y:S07]  /*0440*/  BRA.U !UP3, `(.L_x_8) ;  /* 0x000000010b207547 */ /* 0x000fee000b800000 */
[----:B------:R-:W-:Y:S01]  /*0450*/  UISETP.NE.U32.AND UP2, UPT, UR4, URZ, UPT ;  /* 0x000000ff0400728c */ /* 0x000fe2000bf45070 */
[----:B-----5:R-:W-:Y:S01]  /*0460*/  FSETP.NEU.AND P0, PT, R35, RZ, PT ;  /* 0x000000ff2300720b */ /* 0x020fe20003f0d000 */
[----:B------:R-:W-:Y:S02]  /*0470*/  USEL UR4, URZ, 0xffffffff, UP0 ;  /* 0xffffffffff047887 */ /* 0x000fe40008000000 */
[----:B------:R-:W-:-:S10]  /*0480*/  UISETP.NE.AND.EX UP2, UPT, UR5, URZ, UPT, UP2 ;  /* 0x000000ff0500728c */ /* 0x000fd4000bf45320 */
[----:B------:R-:W-:Y:S01]  /*0490*/  VOTEU.ANY UP1, P0 ;  /* 0x0000000000ff7886 */ /* 0x000fe20000020100 */
[----:B------:R-:W-:-:S04]  /*04a0*/  @!UP2 USEL UR4, URZ, 0xffffffff, UP1 ;  /* 0xffffffffff04a887 */ /* 0x000fc80008800000 */
[----:B------:R-:W-:-:S04]  /*04b0*/  ULOP3.LUT UR4, UR4, 0x1, URZ, 0xc0, !UPT ;  /* 0x0000000104047892 */ /* 0x000fc8000f8ec0ff */
[----:B------:R-:W-:-:S11]  /*04c0*/  UISETP.NE.U32.AND UP2, UPT, UR4, 0x1, UPT ;  /* 0x000000010400788c */ /* 0x000fd6000bf45070 */
.L_x_8:
[----:B-12---:R-:W1:Y:S01]  /*04d0*/  SHFL.IDX PT, R2, R68, RZ, 0x1f ;  /* 0x00001fff44027589 */ /* 0x006e6200000e0000 */
[----:B------:R-:W-:-:S04]  /*04e0*/  UISETP.NE.AND UP1, UPT, UR8, 0x2, UPT ;  /* 0x000000020800788c */ /* 0x000fc8000bf25270 */
[----:B------:R-:W-:Y:S01]  /*04f0*/  USEL UR6, URZ, 0x1, UP1 ;  /* 0x00000001ff067887 */ /* 0x000fe20008800000 */
[----:B-1----:R-:W-:-:S13]  /*0500*/  ISETP.NE.AND P0, PT, R2, RZ, PT ;  /* 0x000000ff0200720c */ /* 0x002fda0003f05270 */
[----:B------:R-:W-:Y:S05]  /*0510*/  @P0 BRA `(.L_x_9) ;  /* 0x0000000000580947 */ /* 0x000fea0003800000 */
[----:B------:R-:W1:Y:S01]  /*0520*/  S2UR UR5, SR_CgaCtaId ;  /* 0x00000000000579c3 */ /* 0x000e620000008800 */
[----:B------:R-:W-:Y:S01]  /*0530*/  UMOV UR7, 0x400 ;  /* 0x0000040000077882 */ /* 0x000fe20000000000 */
[----:B------:R-:W-:Y:S01]  /*0540*/  UMOV UR4, 0x1 ;  /* 0x0000000100047882 */ /* 0x000fe20000000000 */
[----:B------:R-:W-:Y:S01]  /*0550*/  ELECT P0, URZ, PT ;  /* 0x0000000000ff782f */ /* 0x000fe20003800000 */
[----:B------:R-:W-:-:S04]  /*0560*/  UIADD3 UR10, UPT, UPT, -UR4, 0x100000, URZ ;  /* 0x00100000040a7890 */ /* 0x000fc8000fffe1ff */
[----:B------:R-:W-:Y:S02]  /*0570*/  USHF.L.U32 UR11, UR10, 0xb, URZ ;  /* 0x0000000b0a0b7899 */ /* 0x000fe400080006ff */
[----:B------:R-:W-:Y:S02]  /*0580*/  USHF.L.U32 UR10, UR10, 0x1, URZ ;  /* 0x000000010a0a7899 */ /* 0x000fe400080006ff */
[----:B-1----:R-:W-:Y:S01]  /*0590*/  ULEA UR5, UR5, UR7, 0x18 ;  /* 0x0000000705057291 */ /* 0x002fe2000f8ec0ff */
[----:B------:R-:W1:Y:S11]  /*05a0*/  FENCE.VIEW.ASYNC.S ;  /* 0x00000000000073c6 */ /* 0x000e760000000000 */
[----:B-1----:R1:W2:Y:S01]  /*05b0*/  SYNCS.EXCH.64 URZ, [UR5], UR10 ;  /* 0x0000000a05ff75b2 */ /* 0x0022a20008000100 */
[----:B------:R1:W3:Y:S01]  /*05c0*/  SYNCS.EXCH.64 URZ, [UR5+0x30], UR10 ;  /* 0x0000300a05ff75b2 */ /* 0x0002e20008000100 */
[----:B------:R1:W4:Y:S01]  /*05d0*/  SYNCS.EXCH.64 URZ, [UR5+0x8], UR10 ;  /* 0x0000080a05ff75b2 */ /* 0x0003220008000100 */
[----:B------:R1:W1:Y:S01]  /*05e0*/  SYNCS.EXCH.64 URZ, [UR5+0x38], UR10 ;  /* 0x0000380a05ff75b2 */ /* 0x0002620008000100 */
        /* <DEDUP_REMOVED lines=8> */
[----:B------:R-:W-:Y:S01]  /*0670*/  NOP ;  /* 0x0000000000007918 */ /* 0x000fe20000000000 */
.L_x_9:
[----:B------:R-:W2:Y:S01]  /*0680*/  SHFL.IDX PT, R2, R68, RZ, 0x1f ;  /* 0x00001fff44027589 */ /* 0x000ea200000e0000 */
[----:B------:R-:W-:Y:S01]  /*0690*/  NOP ;  /* 0x0000000000007918 */ /* 0x000fe20000000000 */
[----:B--2---:R-:W-:-:S13]  /*06a0*/  ISETP.NE.AND P0, PT, R2, 0x1, PT ;  /* 0x000000010200780c */ /* 0x004fda0003f05270 */
[----:B------:R-:W-:Y:S05]  /*06b0*/  @P0 BRA `(.L_x_10) ;  /* 0x0000000000580947 */ /* 0x000fea0003800000 */
[----:B------:R-:W2:Y:S01]  /*06c0*/  S2UR UR7, SR_CgaCtaId ;  /* 0x00000000000779c3 */ /* 0x000ea20000008800 */
[----:B------:R-:W-:Y:S01]  /*06d0*/  UMOV UR9, 0x400 ;  /* 0x0000040000097882 */ /* 0x000fe20000000000 */
[----:B-1----:R-:W-:Y:S01]  /*06e0*/  UMOV UR5, 0x20 ;  /* 0x0000002000057882 */ /* 0x002fe20000000000 */
[----:B------:R-:W-:Y:S01]  /*06f0*/  UMOV UR4, 0x80 ;  /* 0x0000008000047882 */ /* 0x000fe20000000000 */
[----:B------:R-:W-:-:S04]  /*0700*/  UIADD3 UR10, UPT, UPT, -UR5, 0x100000, URZ ;  /* 0x00100000050a7890 */ /* 0x000fc8000fffe1ff */
[----:B------:R-:W-:Y:S02]  /*0710*/  USHF.L.U32 UR11, UR10, 0xb, URZ ;  /* 0x0000000b0a0b7899 */ /* 0x000fe400080006ff */
[----:B------:R-:W-:Y:S02]  /*0720*/  USHF.L.U32 UR10, UR10, 0x1, URZ ;  /* 0x000000010a0a7899 */ /* 0x000fe400080006ff */
[----:B------:R-:W-:-:S04]  /*0730*/  UIADD3 UR4, UPT, UPT, -UR4, 0x100000, URZ ;  /* 0x0010000004047890 */ /* 0x000fc8000fffe1ff */
[----:B------:R-:W-:Y:S02]  /*0740*/  USHF.L.U32 UR5, UR4, 0xb, URZ ;  /* 0x0000000b04057899 */ /* 0x000fe400080006ff */
[----:B------:R-:W-:Y:S01]  /*0750*/  USHF.L.U32 UR4, UR4, 0x1, URZ ;  /* 0x0000000104047899 */ /* 0x000fe200080006ff */
[----:B------:R-:W-:Y:S01]  /*0760*/  ELECT P0, URZ, PT ;  /* 0x0000000000ff782f */ /* 0x000fe20003800000 */
[----:B--2---:R-:W-:Y:S01]  /*0770*/  ULEA UR7, UR7, UR9, 0x18 ;  /* 0x0000000907077291 */ /* 0x004fe2000f8ec0ff */
[----:B------:R-:W1:Y:S11]  /*0780*/  FENCE.VIEW.ASYNC.S ;  /* 0x00000000000073c6 */ /* 0x000e760000000000 */
[----:B-1----:R2:W1:Y:S01]  /*0790*/  SYNCS.EXCH.64 URZ, [UR7+0x60], UR10 ;  /* 0x0000600a07ff75b2 */ /* 0x0024620008000100 */
[----:B------:R2:W1:Y:S01]  /*07a0*/  SYNCS.EXCH.64 URZ, [UR7+0x80], UR4 ;  /* 0x0000800407ff75b2 */ /* 0x0004620008000100 */
[----:B------:R2:W1:Y:S01]  /*07b0*/  SYNCS.EXCH.64 URZ, [UR7+0x68], UR10 ;  /* 0x0000680a07ff75b2 */ /* 0x0004620008000100 */
[----:B------:R2:W1:Y:S01]  /*07c0*/  SYNCS.EXCH.64 URZ, [UR7+0x88], UR4 ;  /* 0x0000880407ff75b2 */ /* 0x0004620008000100 */
[----:B------:R2:W1:Y:S01]  /*07d0*/  SYNCS.EXCH.64 URZ, [UR7+0x70], UR10 ;  /* 0x0000700a07ff75b2 */ /* 0x0004620008000100 */
[----:B------:R2:W1:Y:S01]  /*07e0*/  SYNCS.EXCH.64 URZ, [UR7+0x90], UR4 ;  /* 0x0000900407ff75b2 */ /* 0x0004620008000100 */
[----:B------:R2:W1:Y:S01]  /*07f0*/  SYNCS.EXCH.64 URZ, [UR7+0x78], UR10 ;  /* 0x0000780a07ff75b2 */ /* 0x0004620008000100 */
[----:B------:R2:W1:Y:S02]  /*0800*/  SYNCS.EXCH.64 URZ, [UR7+0x98], UR4 ;  /* 0x0000980407ff75b2 */ /* 0x0004640008000100 */
[----:B--2---:R-:W-:Y:S01]  /*0810*/  NOP ;  /* 0x0000000000007918 */ /* 0x004fe20000000000 */
.L_x_10:
[----:B------:R-:W2:Y:S01]  /*0820*/  SHFL.IDX PT, R2, R68, RZ, 0x1f ;  /* 0x00001fff44027589 */ /* 0x000ea200000e0000 */
[----:B------:R-:W-:Y:S01]  /*0830*/  NOP ;  /* 0x0000000000007918 */ /* 0x000fe20000000000 */
[----:B--2---:R-:W-:-:S13]  /*0840*/  ISETP.NE.AND P0, PT, R2, 0x3, PT ;  /* 0x000000030200780c */ /* 0x004fda0003f05270 */
[----:B------:R-:W-:Y:S05]  /*0850*/  @P0 BRA `(.L_x_11) ;  /* 0x0000000000300947 */ /* 0x000fea0003800000 */
[----:B-1----:R-:W1:Y:S01]  /*0860*/  S2UR UR5, SR_CgaCtaId ;  /* 0x00000000000579c3 */ /* 0x002e620000008800 */
        /* <DEDUP_REMOVED lines=8> */
[----:B-1----:R2:W1:Y:S01]  /*08f0*/  SYNCS.EXCH.64 URZ, [UR5+0xa0], UR10 ;  /* 0x0000a00a05ff75b2 */ /* 0x0024620008000100 */
[----:B------:R2:W1:Y:S02]  /*0900*/  SYNCS.EXCH.64 URZ, [UR5+0xa8], UR10 ;  /* 0x0000a80a05ff75b2 */ /* 0x0004640008000100 */
[----:B--2---:R-:W-:Y:S01]  /*0910*/  NOP ;  /* 0x0000000000007918 */ /* 0x004fe20000000000 */
.L_x_11:
[----:B------:R-:W2:Y:S01]  /*0920*/  SHFL.IDX PT, R2, R68, RZ, 0x1f ;  /* 0x00001fff44027589 */ /* 0x000ea200000e0000 */
[----:B------:R-:W-:Y:S01]  /*0930*/  NOP ;  /* 0x0000000000007918 */ /* 0x000fe20000000000 */
[----:B--2---:R-:W-:-:S13]  /*0940*/  ISETP.NE.AND P0, PT, R2, 0x4, PT ;  /* 0x000000040200780c */ /* 0x004fda0003f05270 */
[----:B------:R-:W-:Y:S05]  /*0950*/  @P0 BRA `(.L_x_12) ;  /* 0x00000000004c0947 */ /* 0x000fea0003800000 */
[----:B-1----:R-:W1:Y:S01]  /*0960*/  S2UR UR5, SR_CgaCtaId ;  /* 0x00000000000579c3 */ /* 0x002e620000008800 */
[----:B------:R-:W-:Y:S01]  /*0970*/  UMOV UR9, 0x100 ;  /* 0x0000010000097882 */ /* 0x000fe20000000000 */
[----:B------:R-:W-:Y:S01]  /*0980*/  UMOV UR7, 0x400 ;  /* 0x0000040000077882 */ /* 0x000fe20000000000 */
[----:B------:R-:W-:Y:S01]  /*0990*/  USEL UR9, UR9, 0xe0, UP2 ;  /* 0x000000e009097887 */ /* 0x000fe20009000000 */
[----:B------:R-:W-:Y:S01]  /*09a0*/  UMOV UR4, 0x1 ;  /* 0x0000000100047882 */ /* 0x000fe20000000000 */
[----:B------:R-:W-:Y:S01]  /*09b0*/  ELECT P0, URZ, PT ;  /* 0x0000000000ff782f */ /* 0x000fe20003800000 */
[----:B------:R-:W-:-:S04]  /*09c0*/  UIADD3 UR10, UPT, UPT, -UR4, 0x100000, URZ ;  /* 0x00100000040a7890 */ /* 0x000fc8000fffe1ff */
[----:B------:R-:W-:Y:S02]  /*09d0*/  USHF.L.U32 UR11, UR10, 0xb, URZ ;  /* 0x0000000b0a0b7899 */ /* 0x000fe400080006ff */
[----:B------:R-:W-:Y:S02]  /*09e0*/  USHF.L.U32 UR10, UR10, 0x1, URZ ;  /* 0x000000010a0a7899 */ /* 0x000fe400080006ff */
[----:B------:R-:W-:-:S04]  /*09f0*/  UIADD3 UR12, UPT, UPT, -UR9, 0x100000, URZ ;  /* 0x00100000090c7890 */ /* 0x000fc8000fffe1ff */
[----:B------:R-:W-:Y:S02]  /*0a00*/  USHF.L.U32 UR13, UR12, 0xb, URZ ;  /* 0x0000000b0c0d7899 */ /* 0x000fe400080006ff */
[----:B------:R-:W-:Y:S02]  /*0a10*/  USHF.L.U32 UR12, UR12, 0x1, URZ ;  /* 0x000000010c0c7899 */ /* 0x000fe400080006ff */
[----:B-1----:R-:W-:Y:S01]  /*0a20*/  ULEA UR5, UR5, UR7, 0x18 ;  /* 0x0000000705057291 */ /* 0x002fe2000f8ec0ff */
[----:B------:R-:W1:Y:S11]  /*0a30*/  FENCE.VIEW.ASYNC.S ;  /* 0x00000000000073c6 */ /* 0x000e760000000000 */
[----:B-1----:R2:W1:Y:S01]  /*0a40*/  SYNCS.EXCH.64 URZ, [UR5+0xb0], UR10 ;  /* 0x0000b00a05ff75b2 */ /* 0x0024620008000100 */
[----:B------:R2:W1:Y:S01]  /*0a50*/  SYNCS.EXCH.64 URZ, [UR5+0xc0], UR12 ;  /* 0x0000c00c05ff75b2 */ /* 0x0004620008000100 */
[----:B------:R2:W1:Y:S01]  /*0a60*/  SYNCS.EXCH.64 URZ, [UR5+0xb8], UR10 ;  /* 0x0000b80a05ff75b2 */ /* 0x0004620008000100 */
[----:B------:R2:W1:Y:S02]  /*0a70*/  SYNCS.EXCH.64 URZ, [UR5+0xc8], UR12 ;  /* 0x0000c80c05ff75b2 */ /* 0x0004640008000100 */
[----:B--2---:R-:W-:Y:S01]  /*0a80*/  NOP ;  /* 0x0000000000007918 */ /* 0x004fe20000000000 */
.L_x_12:
        /* <DEDUP_REMOVED lines=26> */
.L_x_13:
        /* <DEDUP_REMOVED lines=18> */
.L_x_14:
[----:B-1----:R-:W1:Y:S01]  /*0d50*/  S2UR UR5, SR_CTAID.X ;  /* 0x00000000000579c3 */ /* 0x002e620000002500 */
[----:B------:R-:W-:-:S05]  /*0d60*/  CS2R.32 R63, SR_CgaSize ;  /* 0x00000000003f7805 */ /* 0x000fca0000008a00 */
[----:B------:R-:W-:-:S05]  /*0d70*/  IMAD R63, R63, -0xa0, RZ ;  /* 0xffffff603f3f7824 */ /* 0x000fca00078e02ff */
[----:B------:R-:W-:-:S14]  /*0d80*/  R2UR UR9, R63 ;  /* 0x000000003f0972ca */ /* 0x000fdc00000e0000 */
[----:B------:R-:W2:Y:S01]  /*0d90*/  LDCU UR9, c[0x0][UR9+0x2b0] ;  /* 0x00005600090977ac */ /* 0x000ea20008000800 */
[----:B------:R-:W-:Y:S01]  /*0da0*/  NOP ;  /* 0x0000000000007918 */ /* 0x000fe20000000000 */
[----:B------:R-:W-:-:S05]  /*0db0*/  CS2R.32 R63, SR_CgaSize ;  /* 0x00000000003f7805 */ /* 0x000fca0000008a00 */
[----:B------:R-:W-:-:S05]  /*0dc0*/  IMAD R63, R63, -0xa0, RZ ;  /* 0xffffff603f3f7824 */ /* 0x000fca00078e02ff */
[----:B------:R-:W-:-:S14]  /*0dd0*/  R2UR UR7, R63 ;  /* 0x000000003f0772ca */ /* 0x000fdc00000e0000 */
[----:B------:R-:W3:Y:S01]  /*0de0*/  LDCU UR7, c[0x0][UR7+0x2b4] ;  /* 0x00005680070777ac */ /* 0x000ee20008000800 */
[----:B------:R-:W4:Y:S08]  /*0df0*/  S2UR UR4, SR_CTAID.Y ;  /* 0x00000000000479c3 */ /* 0x000f300000002600 */
[----:B------:R-:W3:Y:S01]  /*0e00*/  LDC R10, c[0x0][0xb24] ;  /* 0x0002c900ff0a7b82 */ /* 0x000ee20000000800 */
[----:B-1----:R-:W-:-:S02]  /*0e10*/  I2FP.F32.U32 R63, UR5 ;  /* 0x00000005003f7c45 */ /* 0x002fc40008201000 */
[----:B------:R-:W-:-:S05]  /*0e20*/  CS2R.32 R3, SR_CgaSize ;  /* 0x0000000000037805 */ /* 0x000fca0000008a00 */
[----:B------:R-:W-:-:S06]  /*0e30*/  IMAD R3, R3, -0xa0, RZ ;  /* 0xffffff6003037824 */ /* 0x000fcc00078e02ff */
[----:B------:R-:W1:Y:S01]  /*0e40*/  LDC R3, c[0x0][R3+0x2a0] ;  /* 0x0000a80003037b82 */ /* 0x000e620000000800 */
[----:B------:R-:W-:Y:S01]  /*0e50*/  MOV R15, UR5 ;  /* 0x00000005000f7c02 */ /* 0x000fe20008000f00 */
[----:B--2---:R-:W-:Y:S01]  /*0e60*/  FMUL R63, R63, UR9 ;  /* 0x000000093f3f7c20 */ /* 0x004fe20008400000 */
[----:B----4-:R-:W-:Y:S02]  /*0e70*/  I2FP.F32.U32 R62, UR4 ;  /* 0x00000004003e7c45 */ /* 0x010fe40008201000 */
[----:B------:R-:W-:-:S05]  /*0e80*/  CS2R.32 R2, SR_CgaSize ;  /* 0x0000000000027805 */ /* 0x000fca0000008a00 */
[----:B------:R-:W-:-:S06]  /*0e90*/  IMAD R2, R2, -0xa0, RZ ;  /* 0xffffff6002027824 */ /* 0x000fcc00078e02ff */
[----:B------:R-:W2:Y:S01]  /*0ea0*/  LDC R2, c[0x0][R2+0x2a4] ;  /* 0x0000a90002027b82 */ /* 0x000ea20000000800 */
[----:B------:R-:W-:Y:S01]  /*0eb0*/  MOV R14, UR4 ;  /* 0x00000004000e7c02 */ /* 0x000fe20008000f00 */
[----:B------:R-:W4:Y:S01]  /*0ec0*/  F2I.U32.TRUNC.NTZ R63, R63 ;  /* 0x0000003f003f7305 */ /* 0x000f22000020f000 */
[----:B---3--:R-:W-:-:S05]  /*0ed0*/  FMUL R62, R62, UR7 ;  /* 0x000000073e3e7c20 */ /* 0x008fca0008400000 */
[----:B------:R-:W-:Y:S01]  /*0ee0*/  BAR.SYNC.DEFER_BLOCKING 0x0 ;  /* 0x0000000000007b1d */ /* 0x000fe20000010000 */
[----:B------:R-:W-:-:S05]  /*0ef0*/  ISETP.GE.AND P0, PT, R10, 0x1, PT ;  /* 0x000000010a00780c */ /* 0x000fca0003f06270 */
[----:B------:R-:W3:Y:S02]  /*0f00*/  F2I.U32.TRUNC.NTZ R62, R62 ;  /* 0x0000003e003e7305 */ /* 0x000ee4000020f000 */
[----:B------:R-:W2:Y:S01]  /*0f10*/  S2UR UR36, SR_CTAID.Z ;  /* 0x00000000002479c3 */ /* 0x000ea20000002700 */
[----:B----4-:R-:W-:-:S05]  /*0f20*/  IADD3 R63, PT, PT, -R63, RZ, RZ ;  /* 0x000000ff3f3f7210 */ /* 0x010fca0007ffe1ff */
[----:B-1----:R-:W-:Y:S01]  /*0f30*/  IMAD R63, R3, R63, UR5 ;  /* 0x00000005033f7e24 */ /* 0x002fe2000f8e023f */
[----:B---3--:R-:W-:-:S05]  /*0f40*/  IADD3 R62, PT, PT, -R62, RZ, RZ ;  /* 0x000000ff3e3e7210 */ /* 0x008fca0007ffe1ff */
[----:B--2---:R-:W-:Y:S01]  /*0f50*/  IMAD R62, R2, R62, UR4 ;  /* 0x00000004023e7e24 */ /* 0x004fe2000f8e023e */
[----:B------:R-:W-:Y:S06]  /*0f60*/  @!P0 BRA `(.L_x_15) ;  /* 0x0000000000b88947 */ /* 0x000fec0003800000 */
[----:B------:R-:W1:Y:S01]  /*0f70*/  LDC.64 R4, c[0x0][0xb18] ;  /* 0x0002c600ff047b82 */ /* 0x000e620000000a00 */
[----:B------:R-:W-:-:S07]  /*0f80*/  ISETP.NE.AND P0, PT, R10, 0x1, PT ;  /* 0x000000010a00780c */ /* 0x000fce0003f05270 */
[----:B------:R-:W2:Y:S08]  /*0f90*/  LDC R9, c[0x0][0xb0c] ;  /* 0x0002c300ff097b82 */ /* 0x000eb00000000800 */
[----:B------:R-:W3:Y:S08]  /*0fa0*/  LDC R12, c[0x0][0x370] ;  /* 0x0000dc00ff0c7b82 */ /* 0x000ef00000000800 */
[----:B------:R-:W4:Y:S01]  /*0fb0*/  LDC R11, c[0x0][0x374] ;  /* 0x0000dd00ff0b7b82 */ /* 0x000f220000000800 */
[----:B-1----:R-:W-:-:S07]  /*0fc0*/  ISETP.NE.AND P1, PT, R4, 0x1, PT ;  /* 0x000000010400780c */ /* 0x002fce0003f25270 */
[----:B------:R-:W3:Y:S01]  /*0fd0*/  LDC.64 R6, c[0x0][0xb10] ;  /* 0x0002c400ff067b82 */ /* 0x000ee20000000a00 */
[----:B--2---:R-:W-:-:S07]  /*0fe0*/  ISETP.NE.AND P2, PT, R9, 0x1, PT ;  /* 0x000000010900780c */ /* 0x004fce0003f45270 */
[----:B------:R-:W1:Y:S08]  /*0ff0*/  LDC R8, c[0x0][0xb20] ;  /* 0x0002c800ff087b82 */ /* 0x000e700000000800 */
[----:B------:R-:W2:Y:S01]  /*1000*/  LDC.64 R2, c[0x0][0xb28] ;  /* 0x0002ca00ff027b82 */ /* 0x000ea20000000a00 */
[----:B----4-:R-:W-:-:S04]  /*1010*/  IMAD.HI.U32 R13, R11, R5, RZ ;  /* 0x000000050b0d7227 */ /* 0x010fc800078e00ff */
[----:B------:R-:W-:-:S04]  /*1020*/  IMAD.HI.U32 R5, R14, R5, RZ ;  /* 0x000000050e057227 */ /* 0x000fc800078e00ff */
[----:B---3--:R-:W-:-:S05]  /*1030*/  IMAD.HI.U32 R16, R12, R6, RZ ;  /* 0x000000060c107227 */ /* 0x008fca00078e00ff */
[-C--:B------:R-:W-:Y:S01]  /*1040*/  @P2 SHF.R.U32.HI R12, RZ, R7.reuse, R16 ;  /* 0x00000007ff0c2219 */ /* 0x080fe20000011610 */
[----:B------:R-:W-:Y:S01]  /*1050*/  IMAD.HI.U32 R16, R15, R6, RZ ;  /* 0x000000060f107227 */ /* 0x000fe200078e00ff */
[-C--:B-1----:R-:W-:Y:S02]  /*1060*/  @P1 SHF.R.U32.HI R11, RZ, R8.reuse, R13 ;  /* 0x00000008ff0b1219 */ /* 0x082fe4000001160d */
[----:B------:R-:W-:Y:S02]  /*1070*/  SHF.R.U32.HI R5, RZ, R8, R5 ;  /* 0x00000008ff057219 */ /* 0x000fe40000011605 */
[----:B------:R-:W-:Y:S02]  /*1080*/  SHF.R.U32.HI R16, RZ, R7, R16 ;  /* 0x00000007ff107219 */ /* 0x000fe40000011610 */
[----:B------:R-:W-:Y:S01]  /*1090*/  SEL R5, R14, R5, !P1 ;  /* 0x000000050e057207 */ /* 0x000fe20004800000 */
[----:B--2---:R-:W-:Y:S01]  /*10a0*/  IMAD.HI.U32 R13, R11, R2, RZ ;  /* 0x000000020b0d7227 */ /* 0x004fe200078e00ff */
[----:B------:R-:W-:-:S03]  /*10b0*/  SEL R16, R15, R16, !P2 ;  /* 0x000000100f107207 */ /* 0x000fc60005000000 */
[----:B------:R-:W-:Y:S01]  /*10c0*/  IMAD.HI.U32 R6, R12, R2, RZ ;  /* 0x000000020c067227 */ /* 0x000fe200078e00ff */
[----:B------:R-:W-:-:S04]  /*10d0*/  @P0 SHF.R.U32.HI R11, RZ, R3, R13 ;  /* 0x00000003ff0b0219 */ /* 0x000fc8000001160d */
[----:B------:R-:W-:Y:S01]  /*10e0*/  @P0 SHF.R.U32.HI R12, RZ, R3, R6 ;  /* 0x00000003ff0c0219 */ /* 0x000fe20000011606 */
[----:B------:R-:W-:-:S04]  /*10f0*/  IMAD R11, R11, R10, RZ ;  /* 0x0000000a0b0b7224 */ /* 0x000fc800078e02ff */
[----:B------:R-:W-:Y:S01]  /*1100*/  IMAD R6, R12, R10, RZ ;  /* 0x0000000a0c067224 */ /* 0x000fe200078e02ff */
[----:B------:R-:W-:-:S04]  /*1110*/  ISETP.GE.AND P1, PT, R5, R11, PT ;  /* 0x0000000b0500720c */ /* 0x000fc80003f26270 */
[----:B------:R-:W-:Y:S01]  /*1120*/  ISETP.GE.OR P1, PT, R16, R6, P1 ;  /* 0x000000061000720c */ /* 0x000fe20000f26670 */
[----:B------:R-:W-:-:S05]  /*1130*/  IMAD.HI.U32 R6, R5, R2, RZ ;  /* 0x0000000205067227 */ /* 0x000fca00078e00ff */
[----:B------:R-:W-:-:S04]  /*1140*/  SHF.R.U32.HI R6, RZ, R3, R6 ;  /* 0x00000003ff067219 */ /* 0x000fc80000011606 */
[----:B------:R-:W-:-:S03]  /*1150*/  SEL R6, R5, R6, !P0 ;  /* 0x0000000605067207 */ /* 0x000fc60004000000 */
[----:B------:R-:W-:Y:S01]  /*1160*/  @!P1 IMAD.HI.U32 R7, R16, R2, RZ ;  /* 0x0000000210079227 */ /* 0x000fe200078e00ff */
[----:B------:R-:W-:-:S04]  /*1170*/  IADD3 R2, PT, PT, -R6, RZ, RZ ;  /* 0x000000ff06027210 */ /* 0x000fc80007ffe1ff */
[----:B------:R-:W-:Y:S01]  /*1180*/  @!P1 SHF.R.U32.HI R3, RZ, R3, R7 ;  /* 0x00000003ff039219 */ /* 0x000fe20000011607 */
[----:B------:R-:W-:Y:S01]  /*1190*/  IMAD R2, R10, R2, R5 ;  /* 0x000000020a027224 */ /* 0x000fe200078e0205 */
[----:B------:R-:W-:Y:S02]  /*11a0*/  IADD3 R7, PT, PT, -R5, RZ, RZ ;  /* 0x000000ff05077210 */ /* 0x000fe40007ffe1ff */
[----:B------:R-:W-:-:S03]  /*11b0*/  @!P1 SEL R3, R16, R3, !P0 ;  /* 0x0000000310039207 */ /* 0x000fc60004000000 */
[----:B------:R-:W-:Y:S02]  /*11c0*/  IMAD R7, R4, R7, R14 ;  /* 0x0000000704077224 */ /* 0x000fe400078e020e */
[--C-:B------:R-:W-:Y:S02]  /*11d0*/  @!P1 IMAD.IADD R6, R6, 0x1, -R3.reuse ;  /* 0x0000000106069824 */ /* 0x100fe400078e0a03 */
[----:B------:R-:W-:Y:S01]  /*11e0*/  @!P1 IMAD R3, R2, R12, R3 ;  /* 0x0000000c02039224 */ /* 0x000fe200078e0203 */
[----:B------:R-:W-:Y:S01]  /*11f0*/  IADD3 R2, PT, PT, -R16, RZ, RZ ;  /* 0x000000ff10027210 */ /* 0x000fe20007ffe1ff */
[----:B------:R-:W-:Y:S02]  /*1200*/  @!P1 IMAD R5, R6, R10, R16 ;  /* 0x0000000a06059224 */ /* 0x000fe400078e0210 */
[----:B------:R-:W-:Y:S02]  /*1210*/  @!P1 IMAD.MOV.U32 R16, RZ, RZ, R3 ;  /* 0x000000ffff109224 */ /* 0x000fe400078e0003 */
[----:B------:R-:W-:-:S02]  /*1220*/  IMAD R2, R9, R2, R15 ;  /* 0x0000000209027224 */ /* 0x000fc400078e020f */
[----:B------:R-:W-:Y:S02]  /*1230*/  IMAD R14, R5, R4, R7 ;  /* 0x00000004050e7224 */ /* 0x000fe400078e0207 */
[----:B------:R-:W-:Y:S02]  /*1240*/  IMAD R15, R16, R9, R2 ;  /* 0x00000009100f7224 */ /* 0x000fe400078e0202 */
.L_x_15:
[----:B------:R-:W1:Y:S01]  /*1250*/  LDCU UR4, c[0x0][0xb30] ;  /* 0x00016600ff0477ac */ /* 0x000e620008000800 */
[----:B------:R-:W2:Y:S08]  /*1260*/  S2UR UR37, SR_CgaCtaId ;  /* 0x00000000002579c3 */ /* 0x000eb00000008800 */
[----:B------:R-:W3:Y:S01]  /*1270*/  LDC R26, c[0x0][0xb24] ;  /* 0x0002c900ff1a7b82 */ /* 0x000ee20000000800 */
[----:B-1----:R-:W-:-:S09]  /*1280*/  UISETP.NE.AND UP1, UPT, UR4, 0x1, UPT ;  /* 0x000000010400788c */ /* 0x002fd2000bf25270 */
[----:B--2---:R-:W-:Y:S05]  /*1290*/  BRA.U UP1, `(.L_x_16) ;  /* 0x0000000101407547 */ /* 0x004fea000b800000 */
[----:B------:R-:W1:Y:S08]  /*12a0*/  LDC.64 R4, c[0x0][0xb10] ;  /* 0x0002c400ff047b82 */ /* 0x000e700000000a00 */
[----:B------:R-:W2:Y:S08]  /*12b0*/  LDC.64 R2, c[0x0][0xb18] ;  /* 0x0002c600ff027b82 */ /* 0x000eb00000000a00 */
[----:B------:R-:W4:Y:S08]  /*12c0*/  LDC R6, c[0x0][0xb20] ;  /* 0x0002c800ff067b82 */ /* 0x000f300000000800 */
[----:B------:R-:W3:Y:S01]  /*12d0*/  LDC R7, c[0x0][0xb0c] ;  /* 0x0002c300ff077b82 */ /* 0x000ee20000000800 */
[----:B-1----:R-:W-:-:S05]  /*12e0*/  IMAD.HI.U32 R4, R15, R4, RZ ;  /* 0x000000040f047227 */ /* 0x002fca00078e00ff */
[----:B------:R-:W-:Y:S01]  /*12f0*/  SHF.R.U32.HI R4, RZ, R5, R4 ;  /* 0x00000005ff047219 */ /* 0x000fe20000011604 */
[----:B--2---:R-:W-:Y:S01]  /*1300*/  IMAD.HI.U32 R3, R14, R3, RZ ;  /* 0x000000030e037227 */ /* 0x004fe200078e00ff */
[----:B------:R-:W-:-:S04]  /*1310*/  ISETP.NE.AND P0, PT, R2, 0x1, PT ;  /* 0x000000010200780c */ /* 0x000fc80003f05270 */
[----:B----4-:R-:W-:-:S04]  /*1320*/  SHF.R.U32.HI R3, RZ, R6, R3 ;  /* 0x00000006ff037219 */ /* 0x010fc80000011603 */
[----:B------:R-:W-:Y:S02]  /*1330*/  SEL R3, R14, R3, !P0 ;  /* 0x000000030e037207 */ /* 0x000fe40004000000 */
[----:B---3--:R-:W-:-:S04]  /*1340*/  ISETP.NE.AND P1, PT, R7, 0x1, PT ;  /* 0x000000010700780c */ /* 0x008fc80003f25270 */
[----:B------:R-:W-:-:S05]  /*1350*/  SEL R4, R15, R4, !P1 ;  /* 0x000000040f047207 */ /* 0x000fca0004800000 */
[----:B------:R-:W-:Y:S02]  /*1360*/  IMAD.IADD R5, R3, 0x1, -R4 ;  /* 0x0000000103057824 */ /* 0x000fe400078e0a04 */
[----:B------:R-:W-:Y:S02]  /*1370*/  IMAD.IADD R3, R4, 0x1, -R3 ;  /* 0x0000000104037824 */ /* 0x000fe400078e0a03 */
[----:B------:R-:W-:Y:S02]  /*1380*/  IMAD R15, R5, R7, R15 ;  /* 0x00000007050f7224 */ /* 0x000fe400078e020f */
[----:B------:R-:W-:-:S07]  /*1390*/  IMAD R14, R3, R2, R14 ;  /* 0x00000002030e7224 */ /* 0x000fce00078e020e */
.L_x_16:
[----:B------:R-:W-:Y:S01]  /*13a0*/  BAR.SYNC.DEFER_BLOCKING 0x0 ;  /* 0x0000000000007b1d */ /* 0x000fe20000010000 */
[----:B------:R-:W-:Y:S01]  /*13b0*/  UISETP.NE.AND UP1, UPT, UR8, 0x2, UPT ;  /* 0x000000020800788c */ /* 0x000fe2000bf25270 */
[----:B------:R-:W-:Y:S02]  /*13c0*/  ISETP.NE.OR P5, PT, R0, 0x2, !P5 ;  /* 0x000000020000780c */ /* 0x000fe40006fa5670 */
[----:B------:R-:W-:-:S06]  /*13d0*/  LOP3.LUT R2, R76, 0x1f, RZ, 0xc0, !PT ;  /* 0x0000001f4c027812 */ /* 0x000fcc00078ec0ff */
[----:B------:R-:W-:Y:S05]  /*13e0*/  BRA.U UP1, `(.L_x_17) ;  /* 0x00000011019c7547 */ /* 0x000fea000b800000 */
[----:B------:R-:W1:Y:S01]  /*13f0*/  LDCU UR13, c[0x0][0x38c] ;  /* 0x00007180ff0d77ac */ /* 0x000e620008000800 */
[----:B------:R-:W2:Y:S01]  /*1400*/  LDC R8, c[0x0][0x370] ;  /* 0x0000dc00ff087b82 */ /* 0x000ea20000000800 */
[----:B------:R-:W-:Y:S01]  /*1410*/  PLOP3.LUT P1, PT, PT, PT, UP2, 0x80, 0x8 ;  /* 0x000000000008781c */ /* 0x000fe20003f2f028 */
[----:B------:R-:W-:Y:S01]  /*1420*/  IMAD.MOV.U32 R17, RZ, RZ, 0x1 ;  /* 0x00000001ff117424 */ /* 0x000fe200078e00ff */
[----:B------:R-:W-:Y:S01]  /*1430*/  ISETP.EQ.OR P4, PT, R2, RZ, P5 ;  /* 0x000000ff0200720c */ /* 0x000fe20002f82670 */
[----:B------:R-:W-:Y:S01]  /*1440*/  IMAD.MOV.U32 R16, RZ, RZ, RZ ;  /* 0x000000ffff107224 */ /* 0x000fe200078e00ff */
[----:B------:R-:W-:Y:S02]  /*1450*/  PLOP3.LUT P1, PT, P1, PT, PT, 0x8, 0x80 ;  /* 0x000000000080781c */ /* 0x000fe40000f2e170 */
[----:B------:R-:W-:Y:S01]  /*1460*/  CS2R R12, SRZ ;  /* 0x00000000000c7805 */ /* 0x000fe2000001ff00 */
[----:B------:R-:W-:Y:S01]  /*1470*/  IMAD.MOV.U32 R11, RZ, RZ, 0x1 ;  /* 0x00000001ff0b7424 */ /* 0x000fe200078e00ff */
[----:B------:R-:W4:Y:S01]  /*1480*/  LDC R0, c[0x0][0x374] ;  /* 0x0000dd00ff007b82 */ /* 0x000f220000000800 */
[----:B------:R-:W2:Y:S01]  /*1490*/  LDCU.64 UR22, c[0x0][0x348] ;  /* 0x00006900ff1677ac */ /* 0x000ea20008000a00 */
[----:B------:R-:W-:Y:S01]  /*14a0*/  UMOV UR6, URZ ;  /* 0x000000ff00067c82 */ /* 0x000fe20008000000 */
[----:B-1----:R-:W-:-:S04]  /*14b0*/  UIADD3 UR5, UPT, UPT, UR13, 0x1f, URZ ;  /* 0x0000001f0d057890 */ /* 0x002fc8000fffe0ff */
[----:B------:R-:W-:-:S04]  /*14c0*/  USHF.R.S32.HI UR4, URZ, 0x1f, UR5 ;  /* 0x0000001fff047899 */ /* 0x000fc80008011405 */
[----:B------:R-:W-:-:S04]  /*14d0*/  ULEA.HI UR4, UR4, UR5, URZ, 0x5 ;  /* 0x0000000504047291 */ /* 0x000fc8000f8f28ff */
[----:B------:R-:W-:Y:S02]  /*14e0*/  USHF.R.S32.HI UR15, URZ, 0x5, UR4 ;  /* 0x00000005ff0f7899 */ /* 0x000fe40008011404 */
[----:B------:R-:W-:Y:S02]  /*14f0*/  UIADD3 UR4, UPT, UPT, UR13, -0x1, URZ ;  /* 0xffffffff0d047890 */ /* 0x000fe4000fffe0ff */
[----:B------:R-:W-:Y:S02]  /*1500*/  UISETP.LT.U32.AND UP0, UPT, UR15, 0x6, UPT ;  /* 0x000000060f00788c */ /* 0x000fe4000bf01070 */
[----:B------:R-:W-:Y:S02]  /*1510*/  UISETP.GE.U32.AND UP1, UPT, UR4, -0x3f, UPT ;  /* 0xffffffc10400788c */ /* 0x000fe4000bf26070 */
[----:B------:R-:W-:Y:S02]  /*1520*/  USEL UR14, UR15, 0x6, UP0 ;  /* 0x000000060f0e7887 */ /* 0x000fe40008000000 */
[----:B------:R-:W-:-:S02]  /*1530*/  UIADD3 UR13, UPT, UPT, UR13, 0x3e, URZ ;  /* 0x0000003e0d0d7890 */ /* 0x000fc4000fffe0ff */
[----:B------:R-:W-:Y:S02]  /*1540*/  UIADD3 UR5, UPT, UPT, UR14, -0x1, URZ ;  /* 0xffffffff0e057890 */ /* 0x000fe4000fffe0ff */
[----:B------:R-:W-:-:S03]  /*1550*/  UIADD3 UR7, UPT, UPT, UR15, -UR14, URZ ;  /* 0x8000000e0f077290 */ /* 0x000fc6000fffe0ff */
[----:B------:R-:W-:-:S04]  /*1560*/  @UP1 UIADD3 UR5, UPT, UPT, UR14, URZ, URZ ;  /* 0x000000ff0e051290 */ /* 0x000fc8000fffe0ff */
[----:B--2---:R-:W-:-:S12]  /*1570*/  UIADD3 UR5, UPT, UPT, UR5, 0x1, URZ ;  /* 0x0000000105057890 */ /* 0x004fd8000fffe0ff */
.L_x_35:
[----:B------:R-:W-:Y:S01]  /*1580*/  UISETP.NE.AND UP0, UPT, UR37, URZ, UPT ;  /* 0x000000ff2500728c */ /* 0x000fe2000bf05270 */
[----:B------:R-:W1:Y:S08]  /*1590*/  S2UR UR37, SR_CgaCtaId ;  /* 0x00000000002579c3 */ /* 0x000e700000008800 */
[----:B------:R-:W-:Y:S05]  /*15a0*/  BRA.U UP0, `(.L_x_18) ;  /* 0x0000000100347547 */ /* 0x000fea000b800000 */
[----:B------:R-:W2:Y:S01]  /*15b0*/  S2R R2, SR_CgaCtaId ;  /* 0x0000000000027919 */ /* 0x000ea20000008800 */
[----:B------:R-:W-:-:S04]  /*15c0*/  MOV R3, 0x400 ;  /* 0x0000040000037802 */ /* 0x000fc80000000f00 */
[----:B--2---:R-:W-:Y:S02]  /*15d0*/  LEA R2, R2, R3, 0x18 ;  /* 0x0000000302027211 */ /* 0x004fe400078ec0ff */
[----:B------:R-:W-:-:S03]  /*15e0*/  SHF.L.U32 R3, R11, 0x1f, RZ ;  /* 0x0000001f0b037819 */ /* 0x000fc600000006ff */
[----:B------:R-:W-:-:S04]  /*15f0*/  IMAD R2, R12, 0x8, R2 ;  /* 0x000000080c027824 */ /* 0x000fc800078e0202 */
[----:B------:R-:W2:Y:S02]  /*1600*/  SYNCS.PHASECHK.TRANS64.TRYWAIT P0, [R2+URZ+0x120], R3 ;  /* 0x00012003020075a7 */ /* 0x000ea400080011ff */
[----:B--2---:R-:W-:Y:S05]  /*1610*/  @!P0 BRA `(.L_x_19) ;  /* 0x0000008800008947 */ /* 0x004fea0003800000 */
.L_x_169:
[----:B------:R-:W-:Y:S01]  /*1620*/  VIADD R12, R12, 0x1 ;  /* 0x000000010c0c7836 */ /* 0x000fe20000000000 */
[----:B------:R2:W-:Y:S04]  /*1630*/  SYNCS.ARRIVE.TRANS64.A1T0 RZ, [R2+URZ+0x110], RZ ;  /* 0x000110ff02ff79a7 */ /* 0x0005e800081000ff */
[----:B------:R-:W-:-:S04]  /*1640*/  ISETP.NE.AND P0, PT, R12, 0x2, PT ;  /* 0x000000020c00780c */ /* 0x000fc80003f05270 */
[----:B------:R-:W-:Y:S02]  /*1650*/  SEL R12, R12, RZ, P0 ;  /* 0x000000ff0c0c7207 */ /* 0x000fe40000000000 */
[----:B--2---:R-:W-:-:S04]  /*1660*/  SEL R2, RZ, 0x1, P0 ;  /* 0x00000001ff027807 */ /* 0x004fc80000000000 */
[----:B------:R-:W-:-:S07]  /*1670*/  LOP3.LUT R11, R11, R2, RZ, 0x3c, !PT ;  /* 0x000000020b0b7212 */ /* 0x000fce00078e3cff */
.L_x_18:
[----:B------:R-:W-:Y:S01]  /*1680*/  UMOV UR4, 0x400 ;  /* 0x0000040000047882 */ /* 0x000fe20000000000 */
[----:B------:R-:W-:Y:S01]  /*1690*/  SHF.L.U32 R2, R17, 0x1f, RZ ;  /* 0x0000001f11027819 */ /* 0x000fe200000006ff */
[----:B-1----:R-:W-:Y:S01]  /*16a0*/  ULEA UR4, UR37, UR4, 0x18 ;  /* 0x0000000425047291 */ /* 0x002fe2000f8ec0ff */
[----:B------:R-:W-:Y:S01]  /*16b0*/  R2UR UR35, R15 ;  /* 0x000000000f2372ca */ /* 0x000fe200000e0000 */
[----:B------:R-:W-:Y:S01]  /*16c0*/  UISETP.GE.U32.AND UP0, UPT, UR13, 0x3f, UPT ;  /* 0x0000003f0d00788c */ /* 0x000fe2000bf06070 */
[----:B------:R-:W-:Y:S01]  /*16d0*/  R2UR UR11, R14 ;  /* 0x000000000e0b72ca */ /* 0x000fe200000e0000 */
[----:B------:R-:W-:Y:S01]  /*16e0*/  ULEA UR8, UR6, UR4, 0x3 ;  /* 0x0000000406087291 */ /* 0x000fe2000f8e18ff */
[----:B------:R-:W-:-:S08]  /*16f0*/  UMOV UR24, URZ ;  /* 0x000000ff00187c82 */ /* 0x000fd00008000000 */
[----:B------:R1:W2:Y:S01]  /*1700*/  SYNCS.PHASECHK.TRANS64.TRYWAIT P0, [UR8+0x30], R2 ;  /* 0x00003002ff0075a7 */ /* 0x0002a20008001108 */
[----:B------:R-:W-:Y:S02]  /*1710*/  USHF.L.U32 UR35, UR35, 0x7, URZ ;  /* 0x0000000723237899 */ /* 0x000fe400080006ff */
[----:B------:R-:W-:Y:S01]  /*1720*/  USHF.L.U32 UR11, UR11, 0x7, URZ ;  /* 0x000000070b0b7899 */ /* 0x000fe200080006ff */
[----:B------:R-:W-:Y:S11]  /*1730*/  BRA.U !UP0, `(.L_x_20) ;  /* 0x0000000108a47547 */ /* 0x000ff6000b800000 */
[----:B------:R-:W-:Y:S01]  /*1740*/  UMOV UR16, URZ ;  /* 0x000000ff00107c82 */ /* 0x000fe20008000000 */
[----:B------:R-:W-:-:S05]  /*1750*/  UMOV UR17, UR6 ;  /* 0x0000000600117c82 */ /* 0x000fca0008000000 */
.L_x_25:
[----:B-1----:R-:W-:Y:S01]  /*1760*/  ULEA UR33, UR17, UR4, 0x3 ;  /* 0x0000000411217291 */ /* 0x002fe2000f8e18ff */
[----:B--2---:R-:W-:Y:S01]  /*1770*/  @!P5 MOV R3, 0x8000 ;  /* 0x000080000003d802 */ /* 0x004fe20000000f00 */
[----:B--2---:R-:W-:Y:S10]  /*1780*/  @P0 BRA `(.L_x_21) ;  /* 0x00000000000c0947 */ /* 0x004ff40003800000 */
[----:B------:R-:W-:-:S04]  /*1790*/  SHF.L.U32 R4, R17, 0x1f, RZ ;  /* 0x0000001f11047819 */ /* 0x000fc800000006ff */
[----:B------:R-:W2:Y:S02]  /*17a0*/  SYNCS.PHASECHK.TRANS64.TRYWAIT P0, [UR33+0x30], R4 ;  /* 0x00003004ff0075a7 */ /* 0x000ea40008001121 */
[----:B--2---:R-:W-:Y:S05]  /*17b0*/  @!P0 BRA `(.L_x_22) ;  /* 0x0000008400ac8947 */ /* 0x004fea0003800000 */
.L_x_21:
[----:B------:R2:W-:Y:S01]  /*17c0*/  @!P5 SYNCS.ARRIVE.TRANS64 RZ, [UR33], R3 ;  /* 0x00000003ffffd9a7 */ /* 0x0005e20008000021 */
[----:B------:R-:W-:Y:S04]  /*17d0*/  BSSY.RECONVERGENT B0, `(.L_x_23) ;  /* 0x0000003000007945 */ /* 0x000fe80003800200 */
[----:B------:R-:W-:Y:S05]  /*17e0*/  @P4 BRA `(.L_x_24) ;  /* 0x0000000000044947 */ /* 0x000fea0003800000 */
[----:B------:R-:W-:Y:S05]  /*17f0*/  BPT.TRAP 0x1 ;  /* 0x000000040000795c */ /* 0x000fea0000300000 */
.L_x_24:
[----:B------:R-:W-:Y:S05]  /*1800*/  BSYNC.RECONVERGENT B0 ;  /* 0x0000000000007941 */ /* 0x000fea0003800200 */
.L_x_23:
[----:B------:R-:W-:Y:S02]  /*1810*/  UIADD3 UR6, UPT, UPT, UR17, 0x1, URZ ;  /* 0x0000000111067890 */ /* 0x000fe4000fffe0ff */
[----:B------:R-:W-:Y:S02]  /*1820*/  UIADD3 UR26, UP1, UPT, UR22, 0x80, URZ ;  /* 0x00000080161a7890 */ /* 0x000fe4000ff3e0ff */
[----:B------:R-:W-:Y:S02]  /*1830*/  UISETP.NE.AND UP0, UPT, UR6, 0x6, UPT ;  /* 0x000000060600788c */ /* 0x000fe4000bf05270 */
[----:B------:R-:W-:Y:S02]  /*1840*/  USHF.L.U32 UR34, UR16, 0x5, URZ ;  /* 0x0000000510227899 */ /* 0x000fe400080006ff */
[----:B------:R-:W-:Y:S02]  /*1850*/  USEL UR9, URZ, 0x1, UP0 ;  /* 0x00000001ff097887 */ /* 0x000fe40008000000 */
[----:B------:R-:W-:-:S02]  /*1860*/  USEL UR6, UR6, URZ, UP0 ;  /* 0x000000ff06067287 */ /* 0x000fc40008000000 */
[----:B------:R-:W-:Y:S02]  /*1870*/  UIADD3 UR20, UP0, UPT, UR22, 0x180, URZ ;  /* 0x0000018016147890 */ /* 0x000fe4000ff1e0ff */
[----:B------:R-:W-:Y:S01]  /*1880*/  ULEA UR8, UR6, UR4, 0x3 ;  /* 0x0000000406087291 */ /* 0x000fe2000f8e18ff */
[----:B------:R-:W-:Y:S01]  /*1890*/  LOP3.LUT R17, R17, UR9, RZ, 0x3c, !PT ;  /* 0x0000000911117c12 */ /* 0x000fe2000f8e3cff */
[----:B------:R-:W-:Y:S02]  /*18a0*/  UIADD3.X UR27, UPT, UPT, URZ, UR23, URZ, UP1, !UPT ;  /* 0x00000017ff1b7290 */ /* 0x000fe40008ffe4ff */
[----:B------:R-:W-:Y:S01]  /*18b0*/  UIADD3.X UR21, UPT, UPT, URZ, UR23, URZ, UP0, !UPT ;  /* 0x00000017ff157290 */ /* 0x000fe200087fe4ff */
[----:B-1----:R-:W-:Y:S01]  /*18c0*/  SHF.L.U32 R2, R17, 0x1f, RZ ;  /* 0x0000001f11027819 */ /* 0x002fe200000006ff */
[----:B------:R-:W-:Y:S01]  /*18d0*/  UMOV UR18, 0x0 ;  /* 0x0000000000127882 */ /* 0x000fe20000000000 */
[----:B------:R-:W-:Y:S01]  /*18e0*/  UMOV UR19, 0x10000000 ;  /* 0x1000000000137882 */ /* 0x000fe20000000000 */
[----:B------:R-:W-:Y:S01]  /*18f0*/  UMOV UR12, UR36 ;  /* 0x00000024000c7c82 */ /* 0x000fe20008000000 */
[----:B------:R1:W1:Y:S01]  /*1900*/  SYNCS.PHASECHK.TRANS64.TRYWAIT P0, [UR8+0x30], R2 ;  /* 0x00003002ff0075a7 */ /* 0x0002620008001108 */
[----:B------:R-:W-:Y:S01]  /*1910*/  ULEA UR8, UR17, UR4, 0xe ;  /* 0x0000000411087291 */ /* 0x000fe2000f8e70ff */
[----:B------:R-:W-:Y:S01]  /*1920*/  UMOV UR9, UR33 ;  /* 0x0000002100097c82 */ /* 0x000fe20008000000 */
[----:B------:R-:W-:-:S02]  /*1930*/  UMOV UR10, UR34 ;  /* 0x00000022000a7c82 */ /* 0x000fc40008000000 */
[----:B------:R-:W-:Y:S02]  /*1940*/  UIADD3 UR32, UPT, UPT, UR8, 0x8400, URZ ;  /* 0x0000840008207890 */ /* 0x000fe4000fffe0ff */
[----:B------:R-:W-:Y:S02]  /*1950*/  UIADD3 UR8, UPT, UPT, UR8, 0x20400, URZ ;  /* 0x0002040008087890 */ /* 0x000fe4000fffe0ff */
[----:B------:R-:W-:Y:S01]  /*1960*/  UIADD3 UR16, UPT, UPT, UR16, 0x1, URZ ;  /* 0x0000000110107890 */ /* 0x000fe2000fffe0ff */
[----:B------:R-:W-:Y:S01]  /*1970*/  UMOV UR24, UR5 ;  /* 0x0000000500187c82 */ /* 0x000fe20008000000 */
[----:B------:R-:W-:Y:S02]  /*1980*/  UMOV UR17, UR6 ;  /* 0x0000000600117c82 */ /* 0x000fe40008000000 */
[----:B------:R-:W-:Y:S01]  /*1990*/  UISETP.NE.AND UP0, UPT, UR16, UR5, UPT ;  /* 0x000000051000728c */ /* 0x000fe2000bf05270 */
[----:B------:R1:W-:Y:S02]  /*19a0*/  UTMALDG.3D [UR32], [UR26], desc[UR18] ;  /* 0x000012201a0075b4 */ /* 0x0003e40008011000 */
[----:B------:R1:W-:Y:S06]  /*19b0*/  UTMALDG.3D [UR8], [UR20], desc[UR18] ;  /* 0x00001208140075b4 */ /* 0x0003ec0008011000 */
[----:B------:R-:W-:Y:S05]  /*19c0*/  BRA.U UP0, `(.L_x_25) ;  /* 0xfffffffd00647547 */ /* 0x000fea000b83ffff */
.L_x_20:
[----:B-1----:R-:W-:Y:S01]  /*19d0*/  ULEA UR8, UR6, UR4, 0x3 ;  /* 0x0000000406087291 */ /* 0x002fe2000f8e18ff */
[----:B------:R-:W-:Y:S01]  /*19e0*/  SHF.L.U32 R2, R17, 0x1f, RZ ;  /* 0x0000001f11027819 */ /* 0x000fe200000006ff */
[----:B------:R-:W-:Y:S01]  /*19f0*/  @!P1 SYNCS.ARRIVE.TRANS64.A1T0 RZ, [UR4+0xa8], RZ ;  /* 0x0000a8ffffff99a7 */ /* 0x000fe20008100004 */
[----:B------:R-:W-:-:S06]  /*1a00*/  UISETP.GT.AND UP0, UPT, UR15, UR14, UPT ;  /* 0x0000000e0f00728c */ /* 0x000fcc000bf04270 */
[----:B--2---:R1:W2:Y:S03]  /*1a10*/  SYNCS.PHASECHK.TRANS64.TRYWAIT P0, [UR8+0x30], R2 ;  /* 0x00003002ff0075a7 */ /* 0x0042a60008001108 */
[----:B------:R-:W-:Y:S05]  /*1a20*/  BRA.U !UP0, `(.L_x_26) ;  /* 0x0000000108a87547 */ /* 0x000fea000b800000 */
[----:B------:R-:W-:Y:S01]  /*1a30*/  UIADD3 UR21, UPT, UPT, UR7, UR24, URZ ;  /* 0x0000001807157290 */ /* 0x000fe2000fffe0ff */
[----:B------:R-:W-:-:S11]  /*1a40*/  UMOV UR25, UR6 ;  /* 0x0000000600197c82 */ /* 0x000fd60008000000 */
.L_x_31:
[----:B-1----:R-:W-:Y:S01]  /*1a50*/  ULEA UR17, UR25, UR4, 0x3 ;  /* 0x0000000419117291 */ /* 0x002fe2000f8e18ff */
[----:B--2---:R-:W-:Y:S01]  /*1a60*/  @!P5 MOV R3, 0x8000 ;  /* 0x000080000003d802 */ /* 0x004fe20000000f00 */
[----:B--2---:R-:W-:Y:S10]  /*1a70*/  @P0 BRA `(.L_x_27) ;  /* 0x00000000000c0947 */ /* 0x004ff40003800000 */
[----:B------:R-:W-:-:S04]  /*1a80*/  SHF.L.U32 R4, R17, 0x1f, RZ ;  /* 0x0000001f11047819 */ /* 0x000fc800000006ff */
[----:B------:R-:W2:Y:S02]  /*1a90*/  SYNCS.PHASECHK.TRANS64.TRYWAIT P0, [UR17+0x30], R4 ;  /* 0x00003004ff0075a7 */ /* 0x000ea40008001111 */
[----:B--2---:R-:W-:Y:S05]  /*1aa0*/  @!P0 BRA `(.L_x_28) ;  /* 0x0000008400088947 */ /* 0x004fea0003800000 */
.L_x_27:
[----:B------:R2:W-:Y:S01]  /*1ab0*/  @!P5 SYNCS.ARRIVE.TRANS64 RZ, [UR17], R3 ;  /* 0x00000003ffffd9a7 */ /* 0x0005e20008000011 */
[----:B------:R-:W-:Y:S04]  /*1ac0*/  BSSY.RECONVERGENT B0, `(.L_x_29) ;  /* 0x0000003000007945 */ /* 0x000fe80003800200 */
[----:B------:R-:W-:Y:S05]  /*1ad0*/  @P4 BRA `(.L_x_30) ;  /* 0x0000000000044947 */ /* 0x000fea0003800000 */
[----:B------:R-:W-:Y:S05]  /*1ae0*/  BPT.TRAP 0x1 ;  /* 0x000000040000795c */ /* 0x000fea0000300000 */
.L_x_30:
[----:B------:R-:W-:Y:S05]  /*1af0*/  BSYNC.RECONVERGENT B0 ;  /* 0x0000000000007941 */ /* 0x000fea0003800200 */
.L_x_29:
        /* <DEDUP_REMOVED lines=20> */
[----:B------:R-:W-:Y:S01]  /*1c40*/  UIADD3 UR8, UPT, UPT, UR8, 0x20400, URZ ;  /* 0x0002040008087890 */ /* 0x000fe2000fffe0ff */
[----:B------:R-:W-:Y:S01]  /*1c50*/  UMOV UR9, UR17 ;  /* 0x0000001100097c82 */ /* 0x000fe20008000000 */
[----:B------:R-:W-:Y:S01]  /*1c60*/  UMOV UR10, UR18 ;  /* 0x00000012000a7c82 */ /* 0x000fe20008000000 */
[----:B------:R-:W-:Y:S01]  /*1c70*/  UIADD3 UR24, UPT, UPT, UR24, 0x1, URZ ;  /* 0x0000000118187890 */ /* 0x000fe2000fffe0ff */
[----:B------:R-:W-:-:S03]  /*1c80*/  UMOV UR25, UR6 ;  /* 0x0000000600197c82 */ /* 0x000fc60008000000 */
[----:B------:R1:W-:Y:S01]  /*1c90*/  UTMALDG.3D [UR16], [UR30], desc[UR26] ;  /* 0x00001a101e0075b4 */ /* 0x0003e20008011000 */
[----:B------:R-:W-:Y:S01]  /*1ca0*/  UISETP.NE.AND UP0, UPT, UR24, UR21, UPT ;  /* 0x000000151800728c */ /* 0x000fe2000bf05270 */
[----:B------:R1:W-:Y:S08]  /*1cb0*/  UTMALDG.3D [UR8], [UR28], desc[UR26] ;  /* 0x00001a081c0075b4 */ /* 0x0003f00008011000 */
[----:B------:R-:W-:Y:S05]  /*1cc0*/  BRA.U UP0, `(.L_x_31) ;  /* 0xfffffffd00607547 */ /* 0x000fea000b83ffff */
.L_x_26:
[C---:B-1----:R-:W-:Y:S01]  /*1cd0*/  LEA R2, R16.reuse, UR4, 0x3 ;  /* 0x0000000410027c11 */ /* 0x042fe2000f8e18ff */
[----:B------:R-:W-:Y:S01]  /*1ce0*/  NOP ;  /* 0x0000000000007918 */ /* 0x000fe20000000000 */
[----:B--2---:R-:W-:Y:S02]  /*1cf0*/  SHF.L.U32 R3, R13, 0x1f, RZ ;  /* 0x0000001f0d037819 */ /* 0x004fe400000006ff */
[----:B------:R-:W-:Y:S02]  /*1d00*/  LEA R4, R16, UR4, 0x4 ;  /* 0x0000000410047c11 */ /* 0x000fe4000f8e20ff */
[----:B------:R-:W1:Y:S02]  /*1d10*/  SYNCS.PHASECHK.TRANS64.TRYWAIT P0, [R2+URZ+0xb0], R3 ;  /* 0x0000b003020075a7 */ /* 0x000e6400080011ff */
[----:B-1----:R-:W-:Y:S05]  /*1d20*/  @!P0 BRA `(.L_x_32) ;  /* 0x0000008000808947 */ /* 0x002fea0003800000 */
.L_x_172:
[----:B------:R-:W2:Y:S01]  /*1d30*/  LDS.128 R4, [R4+0x140] ;  /* 0x0001400004047984 */ /* 0x000ea20000000c00 */
[----:B---3--:R-:W-:Y:S01]  /*1d40*/  ISETP.GE.AND P0, PT, R26, 0x1, PT ;  /* 0x000000011a00780c */ /* 0x008fe20003f06270 */
[----:B-1----:R-:W-:Y:S01]  /*1d50*/  VIADD R2, R2, 0xc0 ;  /* 0x000000c002027836 */ /* 0x002fe20000000000 */
[----:B------:R-:W-:Y:S01]  /*1d60*/  @!PT LDS RZ, [RZ] ;  /* 0x00000000fffff984 */ /* 0x000fe20000000800 */
[----:B------:R-:W-:Y:S01]  /*1d70*/  @!PT LDS RZ, [RZ] ;  /* 0x00000000fffff984 */ /* 0x000fe20000000800 */
[----:B------:R-:W-:Y:S01]  /*1d80*/  @!PT LDS RZ, [RZ] ;  /* 0x00000000fffff984 */ /* 0x000fe20000000800 */
[----:B------:R-:W-:Y:S01]  /*1d90*/  @!PT LDS RZ, [RZ] ;  /* 0x00000000fffff984 */ /* 0x000fe20000000800 */
[----:B------:R1:W-:Y:S06]  /*1da0*/  MEMBAR.ALL.CTA ;  /* 0x0000000000007992 */ /* 0x0003ec0000008000 */
[----:B-1----:R-:W1:Y:S01]  /*1db0*/  FENCE.VIEW.ASYNC.S ;  /* 0x00000000000073c6 */ /* 0x002e620000000000 */
[----:B------:R-:W-:-:S04]  /*1dc0*/  PRMT R2, RZ, 0x654, R2 ;  /* 0x00000654ff027816 */ /* 0x000fc80000000002 */
[----:B-1----:R1:W-:Y:S01]  /*1dd0*/  SYNCS.ARRIVE.TRANS64.RED.A1T0 RZ, [R2+URZ], RZ ;  /* 0x000000ff02ff79a7 */ /* 0x0023e200081004ff */
[----:B--2---:R-:W-:-:S13]  /*1de0*/  LOP3.LUT P2, RZ, R6, 0x1, RZ, 0xc0, !PT ;  /* 0x0000000106ff7812 */ /* 0x004fda000784c0ff */
[----:B------:R-:W-:Y:S01]  /*1df0*/  @P2 SHF.R.U32.HI R3, RZ, 0x10, R5 ;  /* 0x00000010ff032819 */ /* 0x000fe20000011605 */
[----:B------:R-:W-:Y:S01]  /*1e00*/  VOTEU.ANY UP0, P2 ;  /* 0x0000000000ff7886 */ /* 0x000fe20001000100 */
[----:B------:R-:W-:Y:S02]  /*1e10*/  @P2 MOV R10, R4 ;  /* 0x00000004000a2202 */ /* 0x000fe40000000f00 */
[----:B------:R-:W-:Y:S02]  /*1e20*/  @P2 R2UR.BROADCAST UR8, R3 ;  /* 0x00000000030822ca */ /* 0x000fe400008e0000 */
[----:B------:R-:W-:-:S11]  /*1e30*/  @P2 LOP3.LUT R9, R5, 0xffff, RZ, 0xc0, !PT ;  /* 0x0000ffff05092812 */ /* 0x000fd600078ec0ff */
[----:B------:R-:W-:Y:S01]  /*1e40*/  @UP0 UMOV UR36, UR8 ;  /* 0x0000000800240c82 */ /* 0x000fe20008000000 */
[----:B-1----:R-:W-:Y:S05]  /*1e50*/  @!P0 BRA `(.L_x_33) ;  /* 0x0000000000b88947 */ /* 0x002fea0003800000 */
[----:B------:R-:W4:Y:S01]  /*1e60*/  LDC.64 R4, c[0x0][0xb18] ;  /* 0x0002c600ff047b82 */ /* 0x000f220000000a00 */
[----:B------:R-:W-:-:S07]  /*1e70*/  ISETP.NE.AND P3, PT, R26, 0x1, PT ;  /* 0x000000011a00780c */ /* 0x000fce0003f65270 */
[----:B------:R-:W1:Y:S08]  /*1e80*/  LDC.64 R6, c[0x0][0xb10] ;  /* 0x0002c400ff067b82 */ /* 0x000e700000000a00 */
[----:B------:R-:W2:Y:S08]  /*1e90*/  LDC R14, c[0x0][0xb20] ;  /* 0x0002c800ff0e7b82 */ /* 0x000eb00000000800 */
[----:B------:R-:W3:Y:S01]  /*1ea0*/  LDC R15, c[0x0][0xb0c] ;  /* 0x0002c300ff0f7b82 */ /* 0x000ee20000000800 */
[----:B----4-:R-:W-:Y:S01]  /*1eb0*/  IMAD.HI.U32 R19, R0, R5, RZ ;  /* 0x0000000500137227 */ /* 0x010fe200078e00ff */
[----:B------:R-:W-:-:S03]  /*1ec0*/  ISETP.NE.AND P0, PT, R4, 0x1, PT ;  /* 0x000000010400780c */ /* 0x000fc60003f05270 */
[----:B------:R-:W-:-:S03]  /*1ed0*/  IMAD.HI.U32 R5, R9, R5, RZ ;  /* 0x0000000509057227 */ /* 0x000fc600078e00ff */
[----:B------:R-:W4:Y:S01]  /*1ee0*/  LDC.64 R2, c[0x0][0xb28] ;  /* 0x0002ca00ff027b82 */ /* 0x000f220000000a00 */
[----:B-1----:R-:W-:-:S04]  /*1ef0*/  IMAD.HI.U32 R20, R8, R6, RZ ;  /* 0x0000000608147227 */ /* 0x002fc800078e00ff */
[----:B------:R-:W-:Y:S01]  /*1f00*/  IMAD.HI.U32 R21, R10, R6, RZ ;  /* 0x000000060a157227 */ /* 0x000fe200078e00ff */
[----:B------:R-:W-:Y:S02]  /*1f10*/  SHF.R.U32.HI R20, RZ, R7, R20 ;  /* 0x00000007ff147219 */ /* 0x000fe40000011614 */
[-C--:B--2---:R-:W-:Y:S02]  /*1f20*/  SHF.R.U32.HI R19, RZ, R14.reuse, R19 ;  /* 0x0000000eff137219 */ /* 0x084fe40000011613 */
[----:B------:R-:W-:Y:S02]  /*1f30*/  SHF.R.U32.HI R5, RZ, R14, R5 ;  /* 0x0000000eff057219 */ /* 0x000fe40000011605 */
[----:B------:R-:W-:Y:S02]  /*1f40*/  SEL R19, R0, R19, !P0 ;  /* 0x0000001300137207 */ /* 0x000fe40004000000 */
[----:B------:R-:W-:Y:S02]  /*1f50*/  SHF.R.U32.HI R21, RZ, R7, R21 ;  /* 0x00000007ff157219 */ /* 0x000fe40000011615 */
[----:B---3--:R-:W-:-:S02]  /*1f60*/  ISETP.NE.AND P1, PT, R15, 0x1, PT ;  /* 0x000000010f00780c */ /* 0x008fc40003f25270 */
[----:B------:R-:W-:Y:S02]  /*1f70*/  SEL R5, R9, R5, !P0 ;  /* 0x0000000509057207 */ /* 0x000fe40004000000 */
[----:B------:R-:W-:Y:S02]  /*1f80*/  SEL R20, R8, R20, !P1 ;  /* 0x0000001408147207 */ /* 0x000fe40004800000 */
[----:B------:R-:W-:Y:S01]  /*1f90*/  SEL R21, R10, R21, !P1 ;  /* 0x000000150a157207 */ /* 0x000fe20004800000 */
[----:B----4-:R-:W-:-:S04]  /*1fa0*/  IMAD.HI.U32 R18, R19, R2, RZ ;  /* 0x0000000213127227 */ /* 0x010fc800078e00ff */
        /* <DEDUP_REMOVED lines=10> */
[----:B------:R-:W-:-:S04]  /*2050*/  @!P0 IMAD.HI.U32 R7, R21, R2, RZ ;  /* 0x0000000215078227 */ /* 0x000fc800078e00ff */
[----:B------:R-:W-:Y:S01]  /*2060*/  IMAD.MOV R2, RZ, RZ, -R6 ;  /* 0x000000ffff027224 */ /* 0x000fe200078e0a06 */
[----:B------:R-:W-:Y:S02]  /*2070*/  @!P0 SHF.R.U32.HI R3, RZ, R3, R7 ;  /* 0x00000003ff038219 */ /* 0x000fe40000011607 */
[----:B------:R-:W-:Y:S01]  /*2080*/  IADD3 R7, PT, PT, -R5, RZ, RZ ;  /* 0x000000ff05077210 */ /* 0x000fe20007ffe1ff */
[----:B------:R-:W-:Y:S01]  /*2090*/  IMAD R2, R26, R2, R5 ;  /* 0x000000021a027224 */ /* 0x000fe200078e0205 */
        /* <DEDUP_REMOVED lines=10> */
.L_x_33:
[----:B------:R-:W1:Y:S02]  /*2140*/  LDCU UR8, c[0x0][0xb30] ;  /* 0x00016600ff0877ac */ /* 0x000e640008000800 */
[----:B-1----:R-:W-:-:S09]  /*2150*/  UISETP.NE.AND UP0, UPT, UR8, 0x1, UPT ;  /* 0x000000010800788c */ /* 0x002fd2000bf05270 */
[----:B------:R-:W-:Y:S05]  /*2160*/  BRA.U UP0, `(.L_x_34) ;  /* 0x0000000100407547 */ /* 0x000fea000b800000 */
[----:B------:R-:W1:Y:S08]  /*2170*/  LDC.64 R4, c[0x0][0xb10] ;  /* 0x0002c400ff047b82 */ /* 0x000e700000000a00 */
[----:B------:R-:W2:Y:S08]  /*2180*/  LDC.64 R2, c[0x0][0xb18] ;  /* 0x0002c600ff027b82 */ /* 0x000eb00000000a00 */
[----:B------:R-:W3:Y:S08]  /*2190*/  LDC R6, c[0x0][0xb20] ;  /* 0x0002c800ff067b82 */ /* 0x000ef00000000800 */
[----:B------:R-:W4:Y:S01]  /*21a0*/  LDC R7, c[0x0][0xb0c] ;  /* 0x0002c300ff077b82 */ /* 0x000f220000000800 */
[----:B-1----:R-:W-:-:S05]  /*21b0*/  IMAD.HI.U32 R4, R10, R4, RZ ;  /* 0x000000040a047227 */ /* 0x002fca00078e00ff */
[----:B------:R-:W-:Y:S01]  /*21c0*/  SHF.R.U32.HI R4, RZ, R5, R4 ;  /* 0x00000005ff047219 */ /* 0x000fe20000011604 */
[----:B--2---:R-:W-:Y:S01]  /*21d0*/  IMAD.HI.U32 R3, R9, R3, RZ ;  /* 0x0000000309037227 */ /* 0x004fe200078e00ff */
[----:B------:R-:W-:-:S04]  /*21e0*/  ISETP.NE.AND P0, PT, R2, 0x1, PT ;  /* 0x000000010200780c */ /* 0x000fc80003f05270 */
[----:B---3--:R-:W-:-:S04]  /*21f0*/  SHF.R.U32.HI R3, RZ, R6, R3 ;  /* 0x00000006ff037219 */ /* 0x008fc80000011603 */
[----:B------:R-:W-:Y:S02]  /*2200*/  SEL R3, R9, R3, !P0 ;  /* 0x0000000309037207 */ /* 0x000fe40004000000 */
[----:B----4-:R-:W-:-:S04]  /*2210*/  ISETP.NE.AND P1, PT, R7, 0x1, PT ;  /* 0x000000010700780c */ /* 0x010fc80003f25270 */
[----:B------:R-:W-:-:S05]  /*2220*/  SEL R4, R10, R4, !P1 ;  /* 0x000000040a047207 */ /* 0x000fca0004800000 */
[----:B------:R-:W-:Y:S02]  /*2230*/  IMAD.IADD R5, R3, 0x1, -R4 ;  /* 0x0000000103057824 */ /* 0x000fe400078e0a04 */
[----:B------:R-:W-:Y:S02]  /*2240*/  IMAD.IADD R3, R4, 0x1, -R3 ;  /* 0x0000000104037824 */ /* 0x000fe400078e0a03 */
[----:B------:R-:W-:Y:S02]  /*2250*/  IMAD R10, R5, R7, R10 ;  /* 0x00000007050a7224 */ /* 0x000fe400078e020a */
[----:B------:R-:W-:-:S07]  /*2260*/  IMAD R9, R3, R2, R9 ;  /* 0x0000000203097224 */ /* 0x000fce00078e0209 */
.L_x_34:
[----:B------:R-:W-:Y:S01]  /*2270*/  VIADD R16, R16, 0x1 ;  /* 0x0000000110107836 */ /* 0x000fe20000000000 */
[----:B------:R-:W-:Y:S01]  /*2280*/  PLOP3.LUT P1, PT, PT, PT, PT, 0x80, 0x8 ;  /* 0x000000000008781c */ /* 0x000fe20003f2f070 */
[----:B------:R-:W-:Y:S02]  /*2290*/  IMAD.IADD R15, R10, 0x1, R63 ;  /* 0x000000010a0f7824 */ /* 0x000fe400078e023f */
[----:B------:R-:W-:Y:S01]  /*22a0*/  IMAD.IADD R14, R9, 0x1, R62 ;  /* 0x00000001090e7824 */ /* 0x000fe200078e023e */
[----:B------:R-:W-:-:S04]  /*22b0*/  ISETP.NE.AND P0, PT, R16, 0x2, PT ;  /* 0x000000021000780c */ /* 0x000fc80003f05270 */
[----:B------:R-:W-:Y:S02]  /*22c0*/  SEL R2, RZ, 0x1, P0 ;  /* 0x00000001ff027807 */ /* 0x000fe40000000000 */
[----:B------:R-:W-:Y:S02]  /*22d0*/  SEL R16, R16, RZ, P0 ;  /* 0x000000ff10107207 */ /* 0x000fe40000000000 */
[----:B------:R-:W-:Y:S01]  /*22e0*/  LOP3.LUT R13, R13, R2, RZ, 0x3c, !PT ;  /* 0x000000020d0d7212 */ /* 0x000fe200078e3cff */
[----:B------:R-:W-:Y:S06]  /*22f0*/  @P2 BRA `(.L_x_35) ;  /* 0xfffffff000a02947 */ /* 0x000fec000383ffff */
[----:B------:R-:W-:Y:S01]  /*2300*/  UIADD3 UR4, UPT, UPT, UR4, 0x30, URZ ;  /* 0x0000003004047890 */ /* 0x000fe2000fffe0ff */
[----:B------:R-:W-:-:S03]  /*2310*/  SHF.L.U32 R2, R17, 0x1f, RZ ;  /* 0x0000001f11027819 */ /* 0x000fc600000006ff */
[----:B------:R-:W-:-:S09]  /*2320*/  ULEA UR5, UR6, UR4, 0x3 ;  /* 0x0000000406057291 */ /* 0x000fd2000f8e18ff */
[----:B------:R-:W1:Y:S02]  /*2330*/  SYNCS.PHASECHK.TRANS64.TRYWAIT P0, [UR5], R2 ;  /* 0x00000002ff0075a7 */ /* 0x000e640008001105 */
[----:B-1----:R-:W-:Y:S05]  /*2340*/  @!P0 BRA `(.L_x_36) ;  /* 0x0000007c000c8947 */ /* 0x002fea0003800000 */
.L_x_174:
[----:B------:R-:W-:-:S04]  /*2350*/  UIADD3 UR6, UPT, UPT, UR6, 0x1, URZ ;  /* 0x0000000106067890 */ /* 0x000fc8000fffe0ff */
[----:B------:R-:W-:-:S04]  /*2360*/  UISETP.NE.AND UP0, UPT, UR6, 0x6, UPT ;  /* 0x000000060600788c */ /* 0x000fc8000bf05270 */
[----:B------:R-:W-:Y:S02]  /*2370*/  USEL UR7, URZ, 0x1, UP0 ;  /* 0x00000001ff077887 */ /* 0x000fe40008000000 */
[----:B------:R-:W-:-:S04]  /*2380*/  USEL UR6, UR6, URZ, UP0 ;  /* 0x000000ff06067287 */ /* 0x000fc80008000000 */
[----:B------:R-:W-:Y:S01]  /*2390*/  ULEA UR5, UR6, UR4, 0x3 ;  /* 0x0000000406057291 */ /* 0x000fe2000f8e18ff */
[----:B-1----:R-:W-:-:S04]  /*23a0*/  LOP3.LUT R2, R17, UR7, RZ, 0x3c, !PT ;  /* 0x0000000711027c12 */ /* 0x002fc8000f8e3cff */
[----:B------:R-:W-:-:S04]  /*23b0*/  SHF.L.U32 R3, R2, 0x1f, RZ ;  /* 0x0000001f02037819 */ /* 0x000fc800000006ff */
[----:B------:R-:W1:Y:S02]  /*23c0*/  SYNCS.PHASECHK.TRANS64.TRYWAIT P0, [UR5], R3 ;  /* 0x00000003ff0075a7 */ /* 0x000e640008001105 */
[----:B-1----:R-:W-:Y:S05]  /*23d0*/  @!P0 BRA `(.L_x_37) ;  /* 0x0000007c00008947 */ /* 0x002fea0003800000 */
.L_x_176:
[----:B------:R-:W-:-:S04]  /*23e0*/  UIADD3 UR6, UPT, UPT, UR6, 0x1, URZ ;  /* 0x0000000106067890 */ /* 0x000fc8000fffe0ff */
[----:B------:R-:W-:-:S04]  /*23f0*/  UISETP.NE.AND UP0, UPT, UR6, 0x6, UPT ;  /* 0x000000060600788c */ /* 0x000fc8000bf05270 */
[----:B------:R-:W-:Y:S02]  /*2400*/  USEL UR7, URZ, 0x1, UP0 ;  /* 0x00000001ff077887 */ /* 0x000fe40008000000 */
[----:B------:R-:W-:-:S04]  /*2410*/  USEL UR6, UR6, URZ, UP0 ;  /* 0x000000ff06067287 */ /* 0x000fc80008000000 */
[----:B------:R-:W-:Y:S01]  /*2420*/  ULEA UR5, UR6, UR4, 0x3 ;  /* 0x0000000406057291 */ /* 0x000fe2000f8e18ff */
[----:B------:R-:W-:-:S04]  /*2430*/  LOP3.LUT R2, R2, UR7, RZ, 0x3c, !PT ;  /* 0x0000000702027c12 */ /* 0x000fc8000f8e3cff */
[----:B-1----:R-:W-:-:S04]  /*2440*/  SHF.L.U32 R3, R2, 0x1f, RZ ;  /* 0x0000001f02037819 */ /* 0x002fc800000006ff */
[----:B------:R-:W1:Y:S02]  /*2450*/  SYNCS.PHASECHK.TRANS64.TRYWAIT P0, [UR5], R3 ;  /* 0x00000003ff0075a7 */ /* 0x000e640008001105 */
[----:B-1----:R-:W-:Y:S05]  /*2460*/  @!P0 BRA `(.L_x_38) ;  /* 0x0000007800f48947 */ /* 0x002fea0003800000 */
.L_x_178:
        /* <DEDUP_REMOVED lines=9> */
.L_x_180:
        /* <DEDUP_REMOVED lines=9> */
.L_x_182:
[----:B------:R-:W-:-:S04]  /*2590*/  UIADD3 UR6, UPT, UPT, UR6, 0x1, URZ ;  /* 0x0000000106067890 */ /* 0x000fc8000fffe0ff */
[----:B------:R-:W-:-:S04]  /*25a0*/  UISETP.NE.AND UP0, UPT, UR6, 0x6, UPT ;  /* 0x000000060600788c */ /* 0x000fc8000bf05270 */
[----:B------:R-:W-:Y:S02]  /*25b0*/  USEL UR5, URZ, 0x1, UP0 ;  /* 0x00000001ff057887 */ /* 0x000fe40008000000 */
[----:B------:R-:W-:-:S04]  /*25c0*/  USEL UR6, UR6, URZ, UP0 ;  /* 0x000000ff06067287 */ /* 0x000fc80008000000 */
[----:B------:R-:W-:Y:S01]  /*25d0*/  ULEA UR6, UR6, UR4, 0x3 ;  /* 0x0000000406067291 */ /* 0x000fe2000f8e18ff */
[----:B------:R-:W-:-:S04]  /*25e0*/  LOP3.LUT R2, R2, UR5, RZ, 0x3c, !PT ;  /* 0x0000000502027c12 */ /* 0x000fc8000f8e3cff */
[----:B------:R-:W-:Y:S01]  /*25f0*/  SHF.L.U32 R2, R2, 0x1f, RZ ;  /* 0x0000001f02027819 */ /* 0x000fe200000006ff */
[----:B-1--4-:R-:W-:-:S07]  /*2600*/  IMAD.U32 R0, RZ, RZ, UR6 ;  /* 0x00000006ff007e24 */ /* 0x012fce000f8e00ff */
.L_x_41:
[----:B-1----:R1:W2:Y:S02]  /*2610*/  SYNCS.PHASECHK.TRANS64.TRYWAIT P0, [R0+URZ], R2 ;  /* 0x00000002000075a7 */ /* 0x0022a400080011ff */
[----:B--2---:R-:W-:Y:S05]  /*2620*/  @!P0 NANOSLEEP.SYNCS 0x989680 ;  /* 0x009896800000895d */ /* 0x004fea0003900000 */
[----:B------:R-:W2:Y:S02]  /*2630*/  @!P0 SYNCS.PHASECHK.TRANS64 P0, [R0+URZ], R2 ;  /* 0x00000002000085a7 */ /* 0x000ea400080010ff */
[----:B--2---:R-:W-:Y:S05]  /*2640*/  @P0 EXIT ;  /* 0x000000000000094d */ /* 0x004fea0003800000 */
[----:B------:R-:W-:Y:S05]  /*2650*/  BRA `(.L_x_41) ;  /* 0xfffffffc00ec7947 */ /* 0x000fea000383ffff */
.L_x_17:
[----:B------:R-:W-:-:S04]  /*2660*/  UISETP.NE.AND UP1, UPT, UR37, URZ, UPT ;  /* 0x000000ff2500728c */ /* 0x000fc8000bf25270 */
[----:B------:R-:W-:-:S09]  /*2670*/  UISETP.NE.OR UP1, UPT, UR8, 0x1, UP1 ;  /* 0x000000010800788c */ /* 0x000fd20008f25670 */
[----:B------:R-:W-:Y:S05]  /*2680*/  BRA.U UP1, `(.L_x_42) ;  /* 0x0000000501487547 */ /* 0x000fea000b800000 */
[----:B------:R-:W-:Y:S01]  /*2690*/  ISETP.NE.AND P2, PT, R2, RZ, PT ;  /* 0x000000ff0200720c */ /* 0x000fe20003f45270 */
[----:B------:R-:W-:Y:S01]  /*26a0*/  IMAD.MOV.U32 R12, RZ, RZ, 0x1 ;  /* 0x00000001ff0c7424 */ /* 0x000fe200078e00ff */
[----:B------:R-:W-:Y:S02]  /*26b0*/  CS2R R10, SRZ ;  /* 0x00000000000a7805 */ /* 0x000fe4000001ff00 */
[----:B------:R-:W-:Y:S01]  /*26c0*/  CS2R R8, SRZ ;  /* 0x0000000000087805 */ /* 0x000fe2000001ff00 */
[----:B------:R-:W-:Y:S01]  /*26d0*/  UMOV UR4, 0x400 ;  /* 0x0000040000047882 */ /* 0x000fe20000000000 */
[----:B------:R-:W-:Y:S01]  /*26e0*/  UMOV UR6, URZ ;  /* 0x000000ff00067c82 */ /* 0x000fe20008000000 */
[----:B------:R-:W-:-:S12]  /*26f0*/  ULEA UR37, UR37, UR4, 0x18 ;  /* 0x0000000425257291 */ /* 0x000fd8000f8ec0ff */
.L_x_46:
[----:B------:R-:W-:Y:S02]  /*2700*/  LEA R0, R8, UR37, 0x3 ;  /* 0x0000002508007c11 */ /* 0x000fe4000f8e18ff */
[----:B------:R-:W-:-:S03]  /*2710*/  SHF.L.U32 R4, R9, 0x1f, RZ ;  /* 0x0000001f09047819 */ /* 0x000fc600000006ff */
[----:B------:R-:W-:Y:S01]  /*2720*/  VIADD R5, R0, 0x120 ;  /* 0x0000012000057836 */ /* 0x000fe20000000000 */
[----:B------:R-:W1:Y:S02]  /*2730*/  SYNCS.PHASECHK.TRANS64.TRYWAIT P0, [R0+URZ+0x110], R4 ;  /* 0x00011004000075a7 */ /* 0x000e6400080011ff */
[----:B-1----:R-:W-:Y:S05]  /*2740*/  @!P0 BRA `(.L_x_43) ;  /* 0x0000007800848947 */ /* 0x002fea0003800000 */
.L_x_183:
[----:B------:R-:W-:Y:S01]  /*2750*/  ULEA UR5, UR6, UR37, 0x3 ;  /* 0x0000002506057291 */ /* 0x000fe2000f8e18ff */
[----:B-1----:R-:W-:Y:S01]  /*2760*/  PRMT R0, RZ, 0x654, R5 ;  /* 0x00000654ff007816 */ /* 0x002fe20000000005 */
[----:B------:R-:W-:Y:S01]  /*2770*/  @!P2 IMAD.MOV.U32 R4, RZ, RZ, 0x10 ;  /* 0x00000010ff04a424 */ /* 0x000fe200078e00ff */
[----:B------:R-:W-:Y:S01]  /*2780*/  SHF.L.U32 R5, R12, 0x1f, RZ ;  /* 0x0000001f0c057819 */ /* 0x000fe200000006ff */
[----:B------:R-:W-:Y:S01]  /*2790*/  UIADD3 UR4, UPT, UPT, UR5, 0xb0, URZ ;  /* 0x000000b005047890 */ /* 0x000fe2000fffe0ff */
[----:B------:R1:W-:Y:S05]  /*27a0*/  SYNCS.ARRIVE.TRANS64.RED.A1T0 RZ, [R0+URZ], RZ ;  /* 0x000000ff00ff79a7 */ /* 0x0003ea00081004ff */
[----:B------:R-:W-:Y:S01]  /*27b0*/  IMAD.U32 R6, RZ, RZ, UR4 ;  /* 0x00000004ff067e24 */ /* 0x000fe2000f8e00ff */
[----:B------:R-:W2:Y:S04]  /*27c0*/  SYNCS.PHASECHK.TRANS64.TRYWAIT P0, [UR5+0xc0], R5 ;  /* 0x0000c005ff0075a7 */ /* 0x000ea80008001105 */
[----:B------:R-:W-:Y:S01]  /*27d0*/  PRMT R6, R2, 0x654, R6 ;  /* 0x0000065402067816 */ /* 0x000fe20000000006 */
[----:B-12---:R-:W-:Y:S06]  /*27e0*/  @!P0 BRA `(.L_x_44) ;  /* 0x0000007800708947 */ /* 0x006fec0003800000 */
.L_x_185:
[----:B------:R-:W-:Y:S01]  /*27f0*/  ULEA UR4, UR6, UR37, 0x4 ;  /* 0x0000002506047291 */ /* 0x000fe2000f8e20ff */
[----:B------:R-:W-:Y:S01]  /*2800*/  SEL R3, R6, R3, !P2 ;  /* 0x0000000306037207 */ /* 0x000fe20005000000 */
[----:B------:R-:W-:Y:S01]  /*2810*/  UIADD3 UR5, UPT, UPT, UR5, 0xb0, URZ ;  /* 0x000000b005057890 */ /* 0x000fe2000fffe0ff */
[----:B-1----:R-:W-:Y:S01]  /*2820*/  LEA R0, R11, UR37, 0x3 ;  /* 0x000000250b007c11 */ /* 0x002fe2000f8e18ff */
[----:B------:R-:W-:Y:S01]  /*2830*/  UIADD3 UR4, UPT, UPT, UR4, 0x140, URZ ;  /* 0x0000014004047890 */ /* 0x000fe2000fffe0ff */
[----:B------:R1:W-:Y:S01]  /*2840*/  @!P2 SYNCS.ARRIVE.TRANS64.RED RZ, [R3+URZ], R4 ;  /* 0x0000000403ffa9a7 */ /* 0x0003e200080004ff */
[----:B------:R-:W-:Y:S01]  /*2850*/  UIADD3 UR6, UPT, UPT, UR6, 0x1, URZ ;  /* 0x0000000106067890 */ /* 0x000fe2000fffe0ff */
[----:B------:R-:W-:-:S03]  /*2860*/  VIADD R8, R8, 0x1 ;  /* 0x0000000108087836 */ /* 0x000fc60000000000 */
[----:B------:R-:W-:Y:S02]  /*2870*/  UISETP.NE.AND UP0, UPT, UR6, 0x2, UPT ;  /* 0x000000020600788c */ /* 0x000fe4000bf05270 */
[----:B------:R-:W-:Y:S01]  /*2880*/  ISETP.NE.AND P0, PT, R8, 0x2, PT ;  /* 0x000000020800780c */ /* 0x000fe20003f05270 */
[----:B------:R-:W-:Y:S06]  /*2890*/  UGETNEXTWORKID.BROADCAST [UR4], [UR5] ;  /* 0x00000000040073ca */ /* 0x000fec0008000100 */
[----:B------:R-:W-:Y:S02]  /*28a0*/  USEL UR4, URZ, 0x1, UP0 ;  /* 0x00000001ff047887 */ /* 0x000fe40008000000 */
[----:B------:R-:W-:-:S04]  /*28b0*/  USEL UR6, UR6, URZ, UP0 ;  /* 0x000000ff06067287 */ /* 0x000fc80008000000 */
[----:B------:R-:W-:Y:S02]  /*28c0*/  LOP3.LUT R12, R12, UR4, RZ, 0x3c, !PT ;  /* 0x000000040c0c7c12 */ /* 0x000fe4000f8e3cff */
[----:B-1----:R-:W-:-:S04]  /*28d0*/  SHF.L.U32 R4, R10, 0x1f, RZ ;  /* 0x0000001f0a047819 */ /* 0x002fc800000006ff */
[----:B------:R-:W1:Y:S02]  /*28e0*/  SYNCS.PHASECHK.TRANS64.TRYWAIT P1, [R0+URZ+0xb0], R4 ;  /* 0x0000b004000075a7 */ /* 0x000e6400080211ff */
[----:B-1----:R-:W-:Y:S05]  /*28f0*/  @!P1 BRA `(.L_x_45) ;  /* 0x0000007800449947 */ /* 0x002fea0003800000 */
.L_x_186:
[C---:B-1----:R-:W-:Y:S01]  /*2900*/  LEA R4, R11.reuse, UR37, 0x4 ;  /* 0x000000250b047c11 */ /* 0x042fe2000f8e20ff */
[----:B------:R-:W-:Y:S01]  /*2910*/  VIADD R0, R0, 0xc0 ;  /* 0x000000c000007836 */ /* 0x000fe20000000000 */
[----:B------:R-:W-:Y:S01]  /*2920*/  SEL R8, R8, RZ, P0 ;  /* 0x000000ff08087207 */ /* 0x000fe20000000000 */
[----:B------:R-:W-:-:S03]  /*2930*/  VIADD R11, R11, 0x1 ;  /* 0x000000010b0b7836 */ /* 0x000fc60000000000 */
[----:B------:R-:W1:Y:S01]  /*2940*/  LDS.128 R4, [R4+0x140] ;  /* 0x0001400004047984 */ /* 0x000e620000000c00 */
[----:B------:R-:W-:Y:S02]  /*2950*/  PRMT R0, RZ, 0x654, R0 ;  /* 0x00000654ff007816 */ /* 0x000fe40000000000 */
[C---:B------:R-:W-:Y:S01]  /*2960*/  ISETP.NE.AND P1, PT, R11.reuse, 0x2, PT ;  /* 0x000000020b00780c */ /* 0x040fe20003f25270 */
[----:B------:R-:W-:Y:S01]  /*2970*/  @!PT LDS RZ, [RZ] ;  /* 0x00000000fffff984 */ /* 0x000fe20000000800 */
[----:B------:R-:W-:Y:S01]  /*2980*/  @!PT LDS RZ, [RZ] ;  /* 0x00000000fffff984 */ /* 0x000fe20000000800 */
[----:B------:R-:W-:Y:S01]  /*2990*/  @!PT LDS RZ, [RZ] ;  /* 0x00000000fffff984 */ /* 0x000fe20000000800 */
[----:B------:R-:W-:Y:S01]  /*29a0*/  @!PT LDS RZ, [RZ] ;  /* 0x00000000fffff984 */ /* 0x000fe20000000800 */
[----:B------:R2:W-:Y:S06]  /*29b0*/  MEMBAR.ALL.CTA ;  /* 0x0000000000007992 */ /* 0x0005ec0000008000 */
[----:B--2---:R-:W2:Y:S01]  /*29c0*/  FENCE.VIEW.ASYNC.S ;  /* 0x00000000000073c6 */ /* 0x004ea20000000000 */
[----:B------:R-:W-:Y:S01]  /*29d0*/  SEL R11, R11, RZ, P1 ;  /* 0x000000ff0b0b7207 */ /* 0x000fe20000800000 */
[----:B--2---:R2:W-:Y:S01]  /*29e0*/  SYNCS.ARRIVE.TRANS64.RED.A1T0 RZ, [R0+URZ], RZ ;  /* 0x000000ff00ff79a7 */ /* 0x0045e200081004ff */
[----:B-1----:R-:W-:-:S02]  /*29f0*/  LOP3.LUT P3, RZ, R6, 0x1, RZ, 0xc0, !PT ;  /* 0x0000000106ff7812 */ /* 0x002fc4000786c0ff */
[----:B------:R-:W-:-:S04]  /*2a00*/  SEL R4, RZ, 0x1, P1 ;  /* 0x00000001ff047807 */ /* 0x000fc80000800000 */
[----:B------:R-:W-:Y:S02]  /*2a10*/  LOP3.LUT R10, R10, R4, RZ, 0x3c, !PT ;  /* 0x000000040a0a7212 */ /* 0x000fe400078e3cff */
[----:B--2---:R-:W-:-:S04]  /*2a20*/  SEL R0, RZ, 0x1, P0 ;  /* 0x00000001ff007807 */ /* 0x004fc80000000000 */
[----:B------:R-:W-:Y:S01]  /*2a30*/  LOP3.LUT R9, R9, R0, RZ, 0x3c, !PT ;  /* 0x0000000009097212 */ /* 0x000fe200078e3cff */
[----:B------:R-:W-:Y:S06]  /*2a40*/  @P3 BRA `(.L_x_46) ;  /* 0xfffffffc002c3947 */ /* 0x000fec000383ffff */
[----:B------:R-:W-:Y:S01]  /*2a50*/  ULEA UR5, UR6, UR37, 0x3 ;  /* 0x0000002506057291 */ /* 0x000fe2000f8e18ff */
[----:B------:R-:W-:-:S08]  /*2a60*/  SHF.L.U32 R2, R12, 0x1f, RZ ;  /* 0x0000001f0c027819 */ /* 0x000fd000000006ff */
[----:B------:R-:W1:Y:S02]  /*2a70*/  SYNCS.PHASECHK.TRANS64 P0, [UR5+0xc0], R2 ;  /* 0x0000c002ff0075a7 */ /* 0x000e640008001005 */
[----:B-1----:R-:W-:Y:S05]  /*2a80*/  @P0 BRA `(.L_x_47) ;  /* 0x0000000000080947 */ /* 0x002fea0003800000 */
[----:B------:R-:W1:Y:S02]  /*2a90*/  SYNCS.PHASECHK.TRANS64.TRYWAIT P0, [UR5+0xc0], R2 ;  /* 0x0000c002ff0075a7 */ /* 0x000e640008001105 */
[----:B-1----:R-:W-:Y:S05]  /*2aa0*/  @!P0 BRA `(.L_x_48) ;  /* 0x0000007400ec8947 */ /* 0x002fea0003800000 */
.L_x_47:
[----:B------:R-:W-:-:S04]  /*2ab0*/  UIADD3 UR4, UPT, UPT, UR6, 0x1, URZ ;  /* 0x0000000106047890 */ /* 0x000fc8000fffe0ff */
[----:B------:R-:W-:-:S04]  /*2ac0*/  UISETP.NE.AND UP0, UPT, UR4, 0x2, UPT ;  /* 0x000000020400788c */ /* 0x000fc8000bf05270 */
[----:B------:R-:W-:Y:S02]  /*2ad0*/  USEL UR7, URZ, 0x1, UP0 ;  /* 0x00000001ff077887 */ /* 0x000fe40008000000 */
[----:B------:R-:W-:-:S04]  /*2ae0*/  USEL UR4, UR4, URZ, UP0 ;  /* 0x000000ff04047287 */ /* 0x000fc80008000000 */
[----:B------:R-:W-:Y:S01]  /*2af0*/  ULEA UR4, UR4, UR37, 0x3 ;  /* 0x0000002504047291 */ /* 0x000fe2000f8e18ff */
[----:B-1----:R-:W-:-:S04]  /*2b00*/  LOP3.LUT R2, R12, UR7, RZ, 0x3c, !PT ;  /* 0x000000070c027c12 */ /* 0x002fc8000f8e3cff */
[----:B------:R-:W-:-:S04]  /*2b10*/  SHF.L.U32 R0, R2, 0x1f, RZ ;  /* 0x0000001f02007819 */ /* 0x000fc800000006ff */
[----:B------:R-:W1:Y:S02]  /*2b20*/  SYNCS.PHASECHK.TRANS64 P0, [UR4+0xc0], R0 ;  /* 0x0000c000ff0075a7 */ /* 0x000e640008001004 */
[----:B-1----:R-:W-:Y:S05]  /*2b30*/  @P0 EXIT ;  /* 0x000000000000094d */ /* 0x002fea0003800000 */
[----:B------:R-:W-:Y:S02]  /*2b40*/  SHF.L.U32 R2, R2, 0x1f, RZ ;  /* 0x0000001f02027819 */ /* 0x000fe400000006ff */
[----:B------:R-:W-:-:S07]  /*2b50*/  MOV R0, UR4 ;  /* 0x0000000400007c02 */ /* 0x000fce0008000f00 */
.L_x_49:
[----:B-1----:R1:W2:Y:S02]  /*2b60*/  SYNCS.PHASECHK.TRANS64.TRYWAIT P0, [R0+URZ+0xc0], R2 ;  /* 0x0000c002000075a7 */ /* 0x0022a400080011ff */
[----:B--2---:R-:W-:Y:S05]  /*2b70*/  @!P0 NANOSLEEP.SYNCS 0x989680 ;  /* 0x009896800000895d */ /* 0x004fea0003900000 */
[----:B------:R-:W2:Y:S02]  /*2b80*/  @!P0 SYNCS.PHASECHK.TRANS64 P0, [R0+URZ+0xc0], R2 ;  /* 0x0000c002000085a7 */ /* 0x000ea400080010ff */
[----:B--2---:R-:W-:Y:S05]  /*2b90*/  @P0 EXIT ;  /* 0x000000000000094d */ /* 0x004fea0003800000 */
[----:B------:R-:W-:Y:S05]  /*2ba0*/  BRA `(.L_x_49) ;  /* 0xfffffffc00ec7947 */ /* 0x000fea000383ffff */
.L_x_42:
[----:B------:R-:W-:-:S09]  /*2bb0*/  UISETP.NE.AND UP1, UPT, UR8, URZ, UPT ;  /* 0x000000ff0800728c */ /* 0x000fd2000bf25270 */
[----:B------:R-:W-:Y:S05]  /*2bc0*/  BRA.U UP1, `(.L_x_50) ;  /* 0x0000000d01b47547 */ /* 0x000fea000b800000 */
[----:B------:R-:W-:Y:S01]  /*2bd0*/  UMOV UR4, 0x40 ;  /* 0x0000004000047882 */ /* 0x000fe20000000000 */
[----:B------:R-:W-:Y:S01]  /*2be0*/  NOP ;  /* 0x0000000000007918 */ /* 0x000fe20000000000 */
[----:B------:R-:W-:Y:S01]  /*2bf0*/  ULEA UR4, UR37, UR4, 0x18 ;  /* 0x0000000425047291 */ /* 0x000fe2000f8ec0ff */
[----:B------:R-:W-:Y:S02]  /*2c00*/  UMOV UR5, 0x400 ;  /* 0x0000040000057882 */ /* 0x000fe40000000000 */
[----:B------:R-:W-:-:S06]  /*2c10*/  ULEA UR37, UR37, UR5, 0x18 ;  /* 0x0000000525257291 */ /* 0x000fcc000f8ec0ff */
[----:B------:R-:W1:Y:S02]  /*2c20*/  LDS.U8 R0, [UR4+0x1c] ;  /* 0x00001c04ff007984 */ /* 0x000e640008000000 */
[----:B-1----:R-:W-:-:S13]  /*2c30*/  ISETP.NE.AND P0, PT, R0, RZ, PT ;  /* 0x000000ff0000720c */ /* 0x002fda0003f05270 */
[----:B------:R-:W-:Y:S05]  /*2c40*/  @P0 BRA `(.L_x_51) ;  /* 0x0000000000580947 */ /* 0x000fea0003800000 */
[----:B------:R-:W-:-:S13]  /*2c50*/  ELECT P0, URZ, PT ;  /* 0x0000000000ff782f */ /* 0x000fda0003800000 */
[----:B------:R-:W-:Y:S05]  /*2c60*/  @!P0 BRA `(.L_x_52) ;  /* 0x0000000000608947 */ /* 0x000fea0003800000 */
[----:B------:R-:W-:Y:S01]  /*2c70*/  UMOV UR5, 0x10 ;  /* 0x0000001000057882 */ /* 0x000fe20000000000 */
[----:B------:R-:W-:Y:S01]  /*2c80*/  HFMA2 R0, -RZ, RZ, 0, 5.9604644775390625e-08 ;  /* 0x00000001ff007431 */ /* 0x000fe200000001ff */
[----:B------:R-:W-:-:S03]  /*2c90*/  MOV R2, 0xffff ;  /* 0x0000ffff00027802 */ /* 0x000fc60000000f00 */
[----:B------:R-:W-:Y:S04]  /*2ca0*/  DEPBAR.LE SB1, 0x36 ;  /* 0x00009d800000791a */ /* 0x000fe80000000000 */
[----:B------:R-:W1:Y:S02]  /*2cb0*/  UTCATOMSWS.FIND_AND_SET.ALIGN UP0, UR5, UR5 ;  /* 0x00000005000575e3 */ /* 0x000e640008000800 */
[----:B-1----:R-:W-:Y:S01]  /*2cc0*/  MOV R3, UR5 ;  /* 0x0000000500037c02 */ /* 0x002fe20008000f00 */
[----:B------:R-:W-:Y:S06]  /*2cd0*/  BRA.U UP0, `(.L_x_53) ;  /* 0x0000000100187547 */ /* 0x000fec000b800000 */
.L_x_54:
[----:B------:R-:W-:Y:S05]  /*2ce0*/  NANOSLEEP 0x64 ;  /* 0x000000640000795d */ /* 0x000fea0003800000 */
[----:B------:R-:W-:-:S05]  /*2cf0*/  UMOV UR5, 0x10 ;  /* 0x0000001000057882 */ /* 0x000fca0000000000 */
[----:B------:R-:W-:Y:S04]  /*2d00*/  DEPBAR.LE SB1, 0x36 ;  /* 0x00009d800000791a */ /* 0x000fe80000000000 */
[----:B------:R-:W1:Y:S02]  /*2d10*/  UTCATOMSWS.FIND_AND_SET.ALIGN UP0, UR5, UR5 ;  /* 0x00000005000575e3 */ /* 0x000e640008000800 */
[----:B-1----:R-:W-:Y:S01]  /*2d20*/  MOV R3, UR5 ;  /* 0x0000000500037c02 */ /* 0x002fe20008000f00 */
[----:B------:R-:W-:Y:S05]  /*2d30*/  BRA.U !UP0, `(.L_x_54) ;  /* 0xfffffffd08e87547 */ /* 0x000fea000b83ffff */
.L_x_53:
[-C--:B------:R-:W-:Y:S02]  /*2d40*/  SHF.L.U32 R2, R2, R3.reuse, RZ ;  /* 0x0000000302027219 */ /* 0x080fe400000006ff */
[----:B------:R-:W-:Y:S01]  /*2d50*/  SHF.L.U32 R0, R0, R3, RZ ;  /* 0x0000000300007219 */ /* 0x000fe200000006ff */
[----:B------:R-:W-:Y:S02]  /*2d60*/  IMAD.SHL.U32 R3, R3, 0x20, RZ ;  /* 0x0000002003037824 */ /* 0x000fe400078e00ff */
[----:B------:R1:W-:Y:S04]  /*2d70*/  ATOMS.OR RZ, [UR4+0x14], R2 ;  /* 0x00001402ffff798c */ /* 0x0003e8000b000004 */
[----:B------:R1:W-:Y:S04]  /*2d80*/  ATOMS.OR RZ, [UR4+0x18], R0 ;  /* 0x00001800ffff798c */ /* 0x0003e8000b000004 */
[----:B------:R1:W-:Y:S01]  /*2d90*/  STS [UR37+0x160], R3 ;  /* 0x00016003ff007988 */ /* 0x0003e20008000825 */
[----:B------:R-:W-:Y:S05]  /*2da0*/  BRA `(.L_x_52) ;  /* 0x0000000000107947 */ /* 0x000fea0003800000 */
.L_x_51:
[----:B------:R-:W-:Y:S02]  /*2db0*/  MOV R0, 0xffffffff ;  /* 0xffffffff00007802 */ /* 0x000fe40000000f00 */
[----:B------:R-:W-:-:S03]  /*2dc0*/  MOV R2, 0x2df0 ;  /* 0x00002df000027802 */ /* 0x000fc60000000f00 */
[----:B------:R1:W-:Y:S04]  /*2dd0*/  STS [UR37+0x160], R0 ;  /* 0x00016000ff007988 */ /* 0x0003e80008000825 */
[----:B-1-3-5:R-:W-:Y:S05]  /*2de0*/  CALL.REL.NOINC `($__internal_1_$__cuda_sm10x_tcgen05_guardrail_trap_phase_invalid_during_alloc) ;  /* 0x0000007c00e47944 */ /* 0x02afea0003c00000 */
.L_x_52:
[----:B------:R-:W-:Y:S05]  /*2df0*/  WARPSYNC.ALL ;  /* 0x0000000000007948 */ /* 0x000fea0003800000 */
[----:B------:R-:W2:Y:S01]  /*2e00*/  S2UR UR5, SR_CgaCtaId ;  /* 0x00000000000579c3 */ /* 0x000ea20000008800 */
[----:B------:R-:W-:Y:S01]  /*2e10*/  UMOV UR4, 0x400 ;  /* 0x0000040000047882 */ /* 0x000fe20000000000 */
[----:B------:R-:W-:-:S06]  /*2e20*/  NOP ;  /* 0x0000000000007918 */ /* 0x000fcc0000000000 */
[----:B------:R-:W-:Y:S06]  /*2e30*/  BAR.ARV 0x6, 0xa0 ;  /* 0x0182800000007b1d */ /* 0x000fec0000002000 */
[----:B------:R-:W4:Y:S01]  /*2e40*/  LDCU UR7, c[0x0][0x38c] ;  /* 0x00007180ff0777ac */ /* 0x000f220008000800 */
[----:B------:R-:W-:Y:S01]  /*2e50*/  IMAD.MOV.U32 R11, RZ, RZ, 0x1 ;  /* 0x00000001ff0b7424 */ /* 0x000fe200078e00ff */
[----:B------:R-:W-:Y:S01]  /*2e60*/  CS2R R8, SRZ ;  /* 0x0000000000087805 */ /* 0x000fe2000001ff00 */
[----:B------:R-:W-:Y:S01]  /*2e70*/  IMAD.MOV.U32 R10, RZ, RZ, RZ ;  /* 0x000000ffff0a7224 */ /* 0x000fe200078e00ff */
[----:B------:R-:W3:Y:S01]  /*2e80*/  LDCU UR6, c[0x0][0x38c] ;  /* 0x00007180ff0677ac */ /* 0x000ee20008000800 */
[----:B------:R-:W-:Y:S01]  /*2e90*/  UMOV UR15, URZ ;  /* 0x000000ff000f7c82 */ /* 0x000fe20008000000 */
[----:B------:R-:W-:Y:S01]  /*2ea0*/  UMOV UR14, URZ ;  /* 0x000000ff000e7c82 */ /* 0x000fe20008000000 */
[----:B--2---:R-:W-:Y:S01]  /*2eb0*/  ULEA UR5, UR5, UR4, 0x18 ;  /* 0x0000000405057291 */ /* 0x004fe2000f8ec0ff */
[----:B------:R-:W-:Y:S01]  /*2ec0*/  UMOV UR24, 0x0 ;  /* 0x0000000000187882 */ /* 0x000fe20000000000 */
[----:B------:R-:W-:-:S02]  /*2ed0*/  UMOV UR25, 0x8200910 ;  /* 0x0820091000197882 */ /* 0x000fc40000000000 */
[----:B------:R-:W-:Y:S02]  /*2ee0*/  UIADD3 UR10, UPT, UPT, UR5, 0x8400, URZ ;  /* 0x00008400050a7890 */ /* 0x000fe4000fffe0ff */
[----:B------:R-:W-:Y:S02]  /*2ef0*/  UIADD3 UR11, UPT, UPT, UR5, 0x20400, URZ ;  /* 0x00020400050b7890 */ /* 0x000fe4000fffe0ff */
[----:B----4-:R-:W-:Y:S01]  /*2f00*/  UIADD3 UR7, UPT, UPT, UR7, 0x1f, URZ ;  /* 0x0000001f07077890 */ /* 0x010fe2000fffe0ff */
[----:B-1----:R-:W1:Y:S01]  /*2f10*/  LDS R0, [UR5+0x160] ;  /* 0x00016005ff007984 */ /* 0x002e620008000800 */
[----:B------:R-:W-:Y:S02]  /*2f20*/  USHF.R.U32.HI UR10, URZ, 0x4, UR10 ;  /* 0x00000004ff0a7899 */ /* 0x000fe4000801160a */
[----:B------:R-:W-:Y:S02]  /*2f30*/  USHF.R.S32.HI UR4, URZ, 0x1f, UR7 ;  /* 0x0000001fff047899 */ /* 0x000fe40008011407 */
[----:B------:R-:W-:-:S02]  /*2f40*/  USHF.R.U32.HI UR11, URZ, 0x4, UR11 ;  /* 0x00000004ff0b7899 */ /* 0x000fc4000801160b */
[----:B------:R-:W-:Y:S02]  /*2f50*/  ULEA.HI UR4, UR4, UR7, URZ, 0x5 ;  /* 0x0000000704047291 */ /* 0x000fe4000f8f28ff */
[----:B------:R-:W-:Y:S02]  /*2f60*/  ULOP3.LUT UR10, UR10, 0x3fff, URZ, 0xc0, !UPT ;  /* 0x00003fff0a0a7892 */ /* 0x000fe4000f8ec0ff */
[----:B------:R-:W-:Y:S02]  /*2f70*/  USHF.R.S32.HI UR4, URZ, 0x5, UR4 ;  /* 0x00000005ff047899 */ /* 0x000fe40008011404 */
[----:B------:R-:W-:Y:S02]  /*2f80*/  ULOP3.LUT UR11, UR11, 0x3fff, URZ, 0xc0, !UPT ;  /* 0x00003fff0b0b7892 */ /* 0x000fe4000f8ec0ff */
[----:B------:R-:W-:Y:S01]  /*2f90*/  UISETP.LT.AND UP0, UPT, UR4, 0x1, UPT ;  /* 0x000000010400788c */ /* 0x000fe2000bf01270 */
[----:B------:R-:W-:Y:S01]  /*2fa0*/  UMOV UR22, 0x0 ;  /* 0x0000000000167882 */ /* 0x000fe20000000000 */
[----:B------:R-:W-:-:S02]  /*2fb0*/  UMOV UR23, 0x8200910 ;  /* 0x0820091000177882 */ /* 0x000fc40000000000 */
[----:B------:R-:W-:Y:S02]  /*2fc0*/  USEL UR9, UR4, 0x1, !UP0 ;  /* 0x0000000104097887 */ /* 0x000fe4000c000000 */
[----:B------:R-:W-:Y:S02]  /*2fd0*/  ULOP3.LUT UR10, UR10, 0x10000, URZ, 0xfc, !UPT ;  /* 0x000100000a0a7892 */ /* 0x000fe4000f8efcff */
[----:B------:R-:W-:Y:S02]  /*2fe0*/  ULOP3.LUT UR11, UR11, 0x10000, URZ, 0xfc, !UPT ;  /* 0x000100000b0b7892 */ /* 0x000fe4000f8efcff */
[----:B------:R-:W-:Y:S02]  /*2ff0*/  UIADD3 UR9, UPT, UPT, -UR9, URZ, URZ ;  /* 0x000000ff09097290 */ /* 0x000fe4000fffe1ff */
[----:B---3--:R-:W-:Y:S01]  /*3000*/  UISETP.GE.AND UP3, UPT, UR6, 0x1, UPT ;  /* 0x000000010600788c */ /* 0x008fe2000bf66270 */
[----:B------:R-:W-:Y:S01]  /*3010*/  UMOV UR20, 0x0 ;  /* 0x0000000000147882 */ /* 0x000fe20000000000 */
[----:B------:R-:W-:Y:S01]  /*3020*/  UMOV UR21, 0x8200910 ;  /* 0x0820091000157882 */ /* 0x000fe20000000000 */
[----:B------:R-:W-:Y:S01]  /*3030*/  UMOV UR18, 0x0 ;  /* 0x0000000000127882 */ /* 0x000fe20000000000 */
[----:B------:R-:W-:Y:S01]  /*3040*/  UMOV UR19, 0x8200910 ;  /* 0x0820091000137882 */ /* 0x000fe20000000000 */
[----:B-1----:R-:W-:-:S15]  /*3050*/  R2UR UR16, R0 ;  /* 0x00000000001072ca */ /* 0x002fde00000e0000 */
.L_x_61:
[----:B------:R-:W-:Y:S02]  /*3060*/  LEA R0, R10, UR5, 0x3 ;  /* 0x000000050a007c11 */ /* 0x000fe4000f8e18ff */
[----:B------:R-:W-:Y:S02]  /*3070*/  SHF.L.U32 R2, R9, 0x1f, RZ ;  /* 0x0000001f09027819 */ /* 0x000fe400000006ff */
[----:B------:R-:W-:Y:S01]  /*3080*/  PLOP3.LUT P0, PT, PT, PT, UP3, 0x80, 0x8 ;  /* 0x000000000008781c */ /* 0x000fe20003f0f038 */
[----:B------:R-:W-:Y:S01]  /*3090*/  VIADD R3, R0, 0xc0 ;  /* 0x000000c000037836 */ /* 0x000fe20000000000 */
[----:B-1----:R-:W1:Y:S02]  /*30a0*/  SYNCS.PHASECHK.TRANS64.TRYWAIT P1, [R0+URZ+0xb0], R2 ;  /* 0x0000b002000075a7 */ /* 0x002e6400080211ff */
[----:B-1-3--:R-:W-:Y:S09]  /*30b0*/  @!P1 BRA `(.L_x_55) ;  /* 0x0000007000809947 */ /* 0x00aff20003800000 */
.L_x_188:
[----:B------:R-:W-:Y:S01]  /*30c0*/  LEA R4, R10, UR5, 0x4 ;  /* 0x000000050a047c11 */ /* 0x000fe2000f8e20ff */
[----:B------:R-:W-:Y:S01]  /*30d0*/  @UP3 ULEA UR6, UR14, UR5, 0x3 ;  /* 0x000000050e063291 */ /* 0x000fe2000f8e18ff */
[----:B------:R-:W-:Y:S01]  /*30e0*/  PLOP3.LUT P2, PT, PT, PT, PT, 0x80, 0x8 ;  /* 0x000000000008781c */ /* 0x000fe20003f4f070 */
[----:B------:R-:W-:Y:S01]  /*30f0*/  ULEA UR7, UR15, UR5, 0x3 ;  /* 0x000000050f077291 */ /* 0x000fe2000f8e18ff */
[----:B------:R-:W-:Y:S01]  /*3100*/  PRMT R3, RZ, 0x654, R3 ;  /* 0x00000654ff037816 */ /* 0x000fe20000000003 */
[----:B------:R-:W-:Y:S01]  /*3110*/  ULEA UR8, UR15, UR16, 0x7 ;  /* 0x000000100f087291 */ /* 0x000fe2000f8e38ff */
[----:B------:R-:W2:Y:S01]  /*3120*/  LDS.128 R4, [R4+0x140] ;  /* 0x0001400004047984 */ /* 0x000ea20000000c00 */
[----:B-1----:R-:W-:Y:S02]  /*3130*/  @P0 SHF.L.U32 R2, R8, 0x1f, RZ ;  /* 0x0000001f08020819 */ /* 0x002fe400000006ff */
[----:B------:R-:W-:Y:S01]  /*3140*/  SHF.L.U32 R0, R11, 0x1f, RZ ;  /* 0x0000001f0b007819 */ /* 0x000fe200000006ff */
[----:B------:R-:W-:Y:S01]  /*3150*/  @!PT LDS RZ, [RZ] ;  /* 0x00000000fffff984 */ /* 0x000fe20000000800 */
[----:B------:R-:W-:Y:S01]  /*3160*/  @!PT LDS RZ, [RZ] ;  /* 0x00000000fffff984 */ /* 0x000fe20000000800 */
[----:B------:R-:W-:Y:S01]  /*3170*/  @!PT LDS RZ, [RZ] ;  /* 0x00000000fffff984 */ /* 0x000fe20000000800 */
[----:B------:R-:W-:Y:S01]  /*3180*/  @!PT LDS RZ, [RZ] ;  /* 0x00000000fffff984 */ /* 0x000fe20000000800 */
[----:B------:R1:W-:Y:S06]  /*3190*/  MEMBAR.ALL.CTA ;  /* 0x0000000000007992 */ /* 0x0003ec0000008000 */
[----:B-1----:R-:W1:Y:S02]  /*31a0*/  FENCE.VIEW.ASYNC.S ;  /* 0x00000000000073c6 */ /* 0x002e640000000000 */
[----:B-1----:R1:W-:Y:S01]  /*31b0*/  SYNCS.ARRIVE.TRANS64.RED.A1T0 RZ, [R3+URZ], RZ ;  /* 0x000000ff03ff79a7 */ /* 0x0023e200081004ff */
[----:B------:R1:W3:Y:S01]  /*31c0*/  @P0 SYNCS.PHASECHK.TRANS64.TRYWAIT P2, [UR6], R2 ;  /* 0x00000002ff0005a7 */ /* 0x0002e20008041106 */
[----:B--2---:R-:W-:Y:S01]  /*31d0*/  LOP3.LUT P1, RZ, R6, 0x1, RZ, 0xc0, !PT ;  /* 0x0000000106ff7812 */ /* 0x004fe2000782c0ff */
[----:B------:R-:W2:Y:S02]  /*31e0*/  SYNCS.PHASECHK.TRANS64.TRYWAIT P0, [UR7+0xf0], R0 ;  /* 0x0000f000ff0075a7 */ /* 0x000ea40008001107 */
[----:B-123--:R-:W-:Y:S10]  /*31f0*/  @!P0 BRA `(.L_x_56) ;  /* 0x0000007000448947 */ /* 0x00eff40003800000 */
.L_x_190:
[----:B------:R-:W-:Y:S01]  /*3200*/  IADD3 R10, PT, PT, R10, 0x1, RZ ;  /* 0x000000010a0a7810 */ /* 0x000fe20007ffe0ff */
[----:B------:R-:W-:Y:S06]  /*3210*/  BRA.U !UP3, `(.L_x_57) ;  /* 0x000000010bc07547 */ /* 0x000fec000b800000 */
[----:B------:R-:W-:Y:S01]  /*3220*/  UPLOP3.LUT UP4, UPT, UPT, UPT, UPT, 0x40, 0x4 ;  /* 0x000000000004789c */ /* 0x000fe20003f8e870 */
[----:B------:R-:W-:Y:S01]  /*3230*/  UMOV UR13, UR9 ;  /* 0x00000009000d7c82 */ /* 0x000fe20008000000 */
[----:B------:R-:W-:Y:S01]  /*3240*/  UMOV UR12, UR4 ;  /* 0x00000004000c7c82 */ /* 0x000fe20008000000 */
[----:B------:R-:W-:-:S08]  /*3250*/  UMOV UR17, UR14 ;  /* 0x0000000e00117c82 */ /* 0x000fd00008000000 */
.L_x_60:
[----:B------:R-:W-:Y:S02]  /*3260*/  UIADD3 UR13, UPT, UPT, UR13, 0x1, URZ ;  /* 0x000000010d0d7890 */ /* 0x000fe4000fffe0ff */
[----:B--2---:R-:W-:Y:S02]  /*3270*/  ULEA UR6, UR17, UR5, 0x3 ;  /* 0x0000000511067291 */ /* 0x004fe4000f8e18ff */
[----:B------:R-:W-:Y:S01]  /*3280*/  UISETP.NE.AND UP0, UPT, UR13, URZ, UPT ;  /* 0x000000ff0d00728c */ /* 0x000fe2000bf05270 */
[----:B---3--:R-:W-:Y:S10]  /*3290*/  @P2 BRA `(.L_x_58) ;  /* 0x00000000000c2947 */ /* 0x008ff40003800000 */
[----:B-1----:R-:W-:Y:S04]  /*32a0*/  SHF.L.U32 R2, R8, 0x1f, RZ ;  /* 0x0000001f08027819 */ /* 0x002fe800000006ff */
[----:B------:R-:W1:Y:S02]  /*32b0*/  SYNCS.PHASECHK.TRANS64.TRYWAIT P0, [UR6], R2 ;  /* 0x00000002ff0075a7 */ /* 0x000e640008001106 */
[----:B-1----:R-:W-:Y:S05]  /*32c0*/  @!P0 BRA `(.L_x_59) ;  /* 0x0000007000288947 */ /* 0x002fea0003800000 */
.L_x_58:
[----:B------:R-:W-:Y:S01]  /*32d0*/  UISETP.NE.AND UP1, UPT, UR12, 0x1, UPT ;  /* 0x000000010c00788c */ /* 0x000fe2000bf25270 */
[----:B------:R-:W-:Y:S01]  /*32e0*/  PLOP3.LUT P2, PT, PT, PT, PT, 0x80, 0x8 ;  /* 0x000000000008781c */ /* 0x000fe20003f4f070 */
[----:B------:R-:W-:Y:S02]  /*32f0*/  UIADD3 UR14, UPT, UPT, UR17, 0x1, URZ ;  /* 0x00000001110e7890 */ /* 0x000fe4000fffe0ff */
[----:B------:R-:W-:Y:S02]  /*3300*/  ULEA UR28, UR17, UR11, 0xa ;  /* 0x0000000b111c7291 */ /* 0x000fe4000f8e50ff */
[----:B------:R-:W-:Y:S01]  /*3310*/  UISETP.NE.AND UP2, UPT, UR14, 0x6, UPT ;  /* 0x000000060e00788c */ /* 0x000fe2000bf45270 */
[----:B------:R-:W-:Y:S01]  /*3320*/  PLOP3.LUT P0, PT, PT, PT, UP1, 0x80, 0x8 ;  /* 0x000000000008781c */ /* 0x000fe20003f0f018 */
[----:B------:R-:W-:Y:S02]  /*3330*/  UIADD3 UR40, UPT, UPT, UR28, 0x2, URZ ;  /* 0x000000021c287890 */ /* 0x000fe4000fffe0ff */
[----:B------:R-:W-:Y:S02]  /*3340*/  USEL UR27, URZ, 0x1, UP2 ;  /* 0x00000001ff1b7887 */ /* 0x000fe40009000000 */
[----:B------:R-:W-:Y:S02]  /*3350*/  USEL UR14, UR14, URZ, UP2 ;  /* 0x000000ff0e0e7287 */ /* 0x000fe40009000000 */
[----:B------:R-:W-:Y:S02]  /*3360*/  UIADD3 UR36, UPT, UPT, UR28, 0x4, URZ ;  /* 0x000000041c247890 */ /* 0x000fe4000fffe0ff */
[----:B------:R-:W-:Y:S01]  /*3370*/  @UP1 ULEA UR26, UR14, UR5, 0x3 ;  /* 0x000000050e1a1291 */ /* 0x000fe2000f8e18ff */
[----:B------:R-:W-:Y:S01]  /*3380*/  LOP3.LUT R8, R8, UR27, RZ, 0x3c, !PT ;  /* 0x0000001b08087c12 */ /* 0x000fe2000f8e3cff */
[----:B------:R-:W-:Y:S02]  /*3390*/  UIADD3 UR32, UPT, UPT, UR28, 0x6, URZ ;  /* 0x000000061c207890 */ /* 0x000fe4000fffe0ff */
[----:B------:R-:W-:Y:S01]  /*33a0*/  UIADD3 UR6, UPT, UPT, UR6, 0x30, URZ ;  /* 0x0000003006067890 */ /* 0x000fe2000fffe0ff */
[----:B-1----:R-:W-:Y:S01]  /*33b0*/  @P0 SHF.L.U32 R0, R8, 0x1f, RZ ;  /* 0x0000001f08000819 */ /* 0x002fe200000006ff */
[----:B------:R-:W-:Y:S01]  /*33c0*/  UIADD3 UR12, UPT, UPT, UR12, -0x1, URZ ;  /* 0xffffffff0c0c7890 */ /* 0x000fe2000fffe0ff */
[----:B------:R-:W-:Y:S02]  /*33d0*/  UMOV UR29, 0x40004040 ;  /* 0x40004040001d7882 */ /* 0x000fe40000000000 */
[----:B------:R2:W3:Y:S01]  /*33e0*/  @P0 SYNCS.PHASECHK.TRANS64.TRYWAIT P2, [UR26], R0 ;  /* 0x00000000ff0005a7 */ /* 0x0004e2000804111a */
[----:B------:R-:W-:Y:S01]  /*33f0*/  ULEA UR26, UR17, UR10, 0xa ;  /* 0x0000000a111a7291 */ /* 0x000fe2000f8e50ff */
[----:B------:R-:W-:Y:S01]  /*3400*/  UMOV UR27, 0x40004040 ;  /* 0x40004040001b7882 */ /* 0x000fe20000000000 */
[----:B------:R-:W-:Y:S02]  /*3410*/  UMOV UR41, 0x40004040 ;  /* 0x4000404000297882 */ /* 0x000fe40000000000 */
[----:B------:R-:W-:Y:S02]  /*3420*/  UIADD3 UR38, UPT, UPT, UR26, 0x2, URZ ;  /* 0x000000021a267890 */ /* 0x000fe4000fffe0ff */
[----:B------:R-:W-:Y:S02]  /*3430*/  UIADD3 UR34, UPT, UPT, UR26, 0x4, URZ ;  /* 0x000000041a227890 */ /* 0x000fe4000fffe0ff */
[----:B------:R-:W-:Y:S01]  /*3440*/  UIADD3 UR30, UPT, UPT, UR26, 0x6, URZ ;  /* 0x000000061a1e7890 */ /* 0x000fe2000fffe0ff */
[----:B------:R2:W-:Y:S01]  /*3450*/  UTCHMMA gdesc[UR26], gdesc[UR28], tmem[UR8], tmem[UR24], idesc[UR25], UP4 ;  /* 0x00ff181c1a0075ea */ /* 0x0005e2000a000008 */
[----:B------:R-:W-:Y:S01]  /*3460*/  UPLOP3.LUT UP4, UPT, UPT, UPT, UPT, 0x80, 0x8 ;  /* 0x000000000008789c */ /* 0x000fe20003f8f070 */
[----:B------:R-:W-:Y:S01]  /*3470*/  UMOV UR39, 0x40004040 ;  /* 0x4000404000277882 */ /* 0x000fe20000000000 */
[----:B------:R-:W-:Y:S01]  /*3480*/  UMOV UR37, 0x40004040 ;  /* 0x4000404000257882 */ /* 0x000fe20000000000 */
[----:B------:R2:W-:Y:S01]  /*3490*/  UTCHMMA gdesc[UR38], gdesc[UR40], tmem[UR8], tmem[UR22], idesc[UR23], UPT ;  /* 0x00ff1628260075ea */ /* 0x0005e2000b800008 */
[----:B------:R-:W-:Y:S01]  /*34a0*/  UMOV UR35, 0x40004040 ;  /* 0x4000404000237882 */ /* 0x000fe20000000000 */
[----:B------:R-:W-:Y:S01]  /*34b0*/  UMOV UR33, 0x40004040 ;  /* 0x4000404000217882 */ /* 0x000fe20000000000 */
[----:B------:R-:W-:Y:S01]  /*34c0*/  UMOV UR31, 0x40004040 ;  /* 0x40004040001f7882 */ /* 0x000fe20000000000 */
[----:B------:R2:W-:Y:S01]  /*34d0*/  UTCHMMA gdesc[UR34], gdesc[UR36], tmem[UR8], tmem[UR20], idesc[UR21], UPT ;  /* 0x00ff1424220075ea */ /* 0x0005e2000b800008 */
[----:B------:R2:W-:Y:S01]  /*34e0*/  UTCHMMA gdesc[UR30], gdesc[UR32], tmem[UR8], tmem[UR18], idesc[UR19], UPT ;  /* 0x00ff12201e0075ea */ /* 0x0005e2000b800008 */
[----:B------:R2:W-:Y:S01]  /*34f0*/  UTCBAR [UR6], URZ ;  /* 0x000000ff060073e9 */ /* 0x0005e200080000ff */
[----:B------:R-:W-:Y:S01]  /*3500*/  UMOV UR17, UR14 ;  /* 0x0000000e00117c82 */ /* 0x000fe20008000000 */
[----:B------:R-:W-:Y:S05]  /*3510*/  BRA.U UP0, `(.L_x_60) ;  /* 0xfffffffd00507547 */ /* 0x000fea000b83ffff */
.L_x_57:
[----:B------:R-:W-:Y:S01]  /*3520*/  UIADD3 UR15, UPT, UPT, UR15, 0x1, URZ ;  /* 0x000000010f0f7890 */ /* 0x000fe2000fffe0ff */
[C---:B------:R-:W-:Y:S01]  /*3530*/  ISETP.NE.AND P0, PT, R10.reuse, 0x2, PT ;  /* 0x000000020a00780c */ /* 0x040fe20003f05270 */
[----:B------:R-:W-:Y:S02]  /*3540*/  UIADD3 UR7, UPT, UPT, UR7, 0xd0, URZ ;  /* 0x000000d007077890 */ /* 0x000fe4000fffe0ff */
[----:B------:R-:W-:Y:S01]  /*3550*/  UISETP.NE.AND UP0, UPT, UR15, 0x4, UPT ;  /* 0x000000040f00788c */ /* 0x000fe2000bf05270 */
[----:B-12---:R-:W-:Y:S02]  /*3560*/  SEL R0, RZ, 0x1, P0 ;  /* 0x00000001ff007807 */ /* 0x006fe40000000000 */
[----:B------:R-:W-:Y:S01]  /*3570*/  SEL R10, R10, RZ, P0 ;  /* 0x000000ff0a0a7207 */ /* 0x000fe20000000000 */
[----:B------:R-:W-:Y:S01]  /*3580*/  USEL UR6, URZ, 0x1, UP0 ;  /* 0x00000001ff067887 */ /* 0x000fe20008000000 */
[----:B------:R-:W-:Y:S01]  /*3590*/  LOP3.LUT R9, R9, R0, RZ, 0x3c, !PT ;  /* 0x0000000009097212 */ /* 0x000fe200078e3cff */
[----:B------:R-:W-:Y:S01]  /*35a0*/  USEL UR15, UR15, URZ, UP0 ;  /* 0x000000ff0f0f7287 */ /* 0x000fe20008000000 */
[----:B------:R1:W-:Y:S03]  /*35b0*/  UTCBAR [UR7], URZ ;  /* 0x000000ff070073e9 */ /* 0x0003e600080000ff */
[----:B------:R-:W-:Y:S01]  /*35c0*/  LOP3.LUT R11, R11, UR6, RZ, 0x3c, !PT ;  /* 0x000000060b0b7c12 */ /* 0x000fe2000f8e3cff */
[----:B------:R-:W-:Y:S07]  /*35d0*/  @P1 BRA `(.L_x_61) ;  /* 0xfffffff800a01947 */ /* 0x000fee000383ffff */
[----:B------:R-:W2:Y:S01]  /*35e0*/  S2UR UR4, SR_CgaCtaId ;  /* 0x00000000000479c3 */ /* 0x000ea20000008800 */
[----:B------:R-:W-:Y:S01]  /*35f0*/  ELECT P0, URZ, PT ;  /* 0x0000000000ff782f */ /* 0x000fe20003800000 */
[----:B------:R-:W-:Y:S01]  /*3600*/  IMAD.MOV.U32 R0, RZ, RZ, 0x1 ;  /* 0x00000001ff007424 */ /* 0x000fe200078e00ff */
[----:B------:R-:W-:Y:S01]  /*3610*/  UIADD3 UR5, UPT, UPT, UR5, 0xf0, URZ ;  /* 0x000000f005057890 */ /* 0x000fe2000fffe0ff */
[----:B------:R-:W-:Y:S01]  /*3620*/  SHF.L.U32 R2, R11, 0x1f, RZ ;  /* 0x0000001f0b027819 */ /* 0x000fe200000006ff */
[----:B------:R-:W-:-:S03]  /*3630*/  UMOV UR6, 0x40 ;  /* 0x0000004000067882 */ /* 0x000fc60000000000 */
[----:B------:R-:W-:Y:S01]  /*3640*/  UVIRTCOUNT.DEALLOC.SMPOOL 0x80 ;  /* 0x000000800000784c */ /* 0x000fe20000000000 */
[----:B--2---:R-:W-:Y:S02]  /*3650*/  ULEA UR4, UR4, UR6, 0x18 ;  /* 0x0000000604047291 */ /* 0x004fe4000f8ec0ff */
[----:B------:R-:W-:-:S07]  /*3660*/  ULEA UR6, UR15, UR5, 0x3 ;  /* 0x000000050f067291 */ /* 0x000fce000f8e18ff */
[----:B------:R2:W-:Y:S02]  /*3670*/  @P0 STS.U8 [UR4+0x1c], R0 ;  /* 0x00001c00ff000988 */ /* 0x0005e40008000004 */
[----:B------:R-:W4:Y:S02]  /*3680*/  SYNCS.PHASECHK.TRANS64.TRYWAIT P0, [UR6], R2 ;  /* 0x00000002ff0075a7 */ /* 0x000f240008001106 */
[----:B--2-4-:R-:W-:Y:S05]  /*3690*/  @!P0 BRA `(.L_x_62) ;  /* 0x0000006c004c8947 */ /* 0x014fea0003800000 */
.L_x_193:
[----:B-1----:R-:W-:-:S04]  /*36a0*/  UIADD3 UR7, UPT, UPT, UR15, 0x1, URZ ;  /* 0x000000010f077890 */ /* 0x002fc8000fffe0ff */
[----:B------:R-:W-:-:S04]  /*36b0*/  UISETP.NE.AND UP0, UPT, UR7, 0x4, UPT ;  /* 0x000000040700788c */ /* 0x000fc8000bf05270 */
[----:B------:R-:W-:Y:S02]  /*36c0*/  USEL UR8, URZ, 0x1, UP0 ;  /* 0x00000001ff087887 */ /* 0x000fe40008000000 */
[----:B------:R-:W-:-:S04]  /*36d0*/  USEL UR7, UR7, URZ, UP0 ;  /* 0x000000ff07077287 */ /* 0x000fc80008000000 */
[----:B------:R-:W-:Y:S01]  /*36e0*/  ULEA UR6, UR7, UR5, 0x3 ;  /* 0x0000000507067291 */ /* 0x000fe2000f8e18ff */
[----:B--2---:R-:W-:-:S04]  /*36f0*/  LOP3.LUT R2, R11, UR8, RZ, 0x3c, !PT ;  /* 0x000000080b027c12 */ /* 0x004fc8000f8e3cff */
[----:B------:R-:W-:-:S04]  /*3700*/  SHF.L.U32 R3, R2, 0x1f, RZ ;  /* 0x0000001f02037819 */ /* 0x000fc800000006ff */
[----:B------:R-:W1:Y:S02]  /*3710*/  SYNCS.PHASECHK.TRANS64.TRYWAIT P0, [UR6], R3 ;  /* 0x00000003ff0075a7 */ /* 0x000e640008001106 */
[----:B-1----:R-:W-:Y:S05]  /*3720*/  @!P0 BRA `(.L_x_63) ;  /* 0x0000006c00408947 */ /* 0x002fea0003800000 */
.L_x_195:
        /* <DEDUP_REMOVED lines=9> */
.L_x_197:
[----:B------:R-:W-:-:S04]  /*37c0*/  UIADD3 UR7, UPT, UPT, UR7, 0x1, URZ ;  /* 0x0000000107077890 */ /* 0x000fc8000fffe0ff */
[----:B------:R-:W-:-:S04]  /*37d0*/  UISETP.NE.AND UP0, UPT, UR7, 0x4, UPT ;  /* 0x000000040700788c */ /* 0x000fc8000bf05270 */
[----:B------:R-:W-:Y:S02]  /*37e0*/  USEL UR6, URZ, 0x1, UP0 ;  /* 0x00000001ff067887 */ /* 0x000fe40008000000 */
[----:B------:R-:W-:-:S04]  /*37f0*/  USEL UR7, UR7, URZ, UP0 ;  /* 0x000000ff07077287 */ /* 0x000fc80008000000 */
[----:B------:R-:W-:Y:S01]  /*3800*/  ULEA UR7, UR7, UR5, 0x3 ;  /* 0x0000000507077291 */ /* 0x000fe2000f8e18ff */
[----:B------:R-:W-:-:S04]  /*3810*/  LOP3.LUT R2, R2, UR6, RZ, 0x3c, !PT ;  /* 0x0000000602027c12 */ /* 0x000fc8000f8e3cff */
[----:B------:R-:W-:-:S04]  /*3820*/  SHF.L.U32 R2, R2, 0x1f, RZ ;  /* 0x0000001f02027819 */ /* 0x000fc800000006ff */
[----:B------:R-:W2:Y:S02]  /*3830*/  SYNCS.PHASECHK.TRANS64.TRYWAIT P0, [UR7], R2 ;  /* 0x00000002ff0075a7 */ /* 0x000ea40008001107 */
[----:B--2---:R-:W-:Y:S05]  /*3840*/  @!P0 BRA `(.L_x_65) ;  /* 0x0000006c00288947 */ /* 0x004fea0003800000 */
.L_x_199:
[----:B------:R-:W-:Y:S01]  /*3850*/  NOP ;  /* 0x0000000000007918 */ /* 0x000fe20000000000 */
[----:B-1----:R-:W1:Y:S01]  /*3860*/  LDS R0, [UR4+0x14] ;  /* 0x00001404ff007984 */ /* 0x002e620008000800 */
[----:B------:R-:W-:Y:S01]  /*3870*/  ULOP3.LUT UR6, UR16, 0xffff, URZ, 0xc0, !UPT ;  /* 0x0000ffff10067892 */ /* 0x000fe2000f8ec0ff */
[----:B------:R-:W-:Y:S01]  /*3880*/  UMOV UR8, 0xffff ;  /* 0x0000ffff00087882 */ /* 0x000fe20000000000 */
[----:B------:R-:W-:Y:S02]  /*3890*/  UMOV UR5, 0x1 ;  /* 0x0000000100057882 */ /* 0x000fe40000000000 */
[----:B------:R-:W-:-:S04]  /*38a0*/  USHF.R.U32.HI UR6, URZ, 0x5, UR6 ;  /* 0x00000005ff067899 */ /* 0x000fc80008011606 */
[----:B------:R-:W-:Y:S02]  /*38b0*/  USHF.L.U32 UR8, UR8, UR6, URZ ;  /* 0x0000000608087299 */ /* 0x000fe400080006ff */
[----:B------:R-:W-:-:S04]  /*38c0*/  USHF.L.U32 UR5, UR5, UR6, URZ ;  /* 0x0000000605057299 */ /* 0x000fc800080006ff */
[----:B-1----:R-:W-:-:S04]  /*38d0*/  LOP3.LUT R0, R0, UR8, RZ, 0xc0, !PT ;  /* 0x0000000800007c12 */ /* 0x002fc8000f8ec0ff */
[----:B------:R-:W-:-:S13]  /*38e0*/  ISETP.NE.AND P0, PT, R0, UR8, PT ;  /* 0x0000000800007c0c */ /* 0x000fda000bf05270 */
[----:B------:R-:W-:Y:S05]  /*38f0*/  @P0 BRA `(.L_x_66) ;  /* 0x0000000000580947 */ /* 0x000fea0003800000 */
[----:B------:R-:W1:Y:S02]  /*3900*/  LDS R0, [UR4+0x18] ;  /* 0x00001804ff007984 */ /* 0x000e640008000800 */
[----:B-1----:R-:W-:-:S04]  /*3910*/  LOP3.LUT R0, R0, UR5, RZ, 0xc0, !PT ;  /* 0x0000000500007c12 */ /* 0x002fc8000f8ec0ff */
[----:B------:R-:W-:-:S13]  /*3920*/  ISETP.NE.AND P0, PT, R0, UR5, PT ;  /* 0x0000000500007c0c */ /* 0x000fda000bf05270 */
[----:B------:R-:W-:Y:S05]  /*3930*/  @P0 BRA `(.L_x_67) ;  /* 0x00000000003c0947 */ /* 0x000fea0003800000 */
[----:B------:R-:W1:Y:S01]  /*3940*/  S2R R2, SR_LANEID ;  /* 0x0000000000027919 */ /* 0x000e620000000000 */
[----:B------:R-:W-:Y:S01]  /*3950*/  ULOP3.LUT UR8, URZ, UR8, URZ, 0x33, !UPT ;  /* 0x00000008ff087292 */ /* 0x000fe2000f8e33ff */
[----:B------:R-:W-:Y:S02]  /*3960*/  VOTEU.ANY UR7, UPT, PT ;  /* 0x0000000000077886 */ /* 0x000fe400038e0100 */
[----:B------:R-:W-:-:S03]  /*3970*/  UFLO.U32 UR7, UR7 ;  /* 0x00000007000772bd */ /* 0x000fc600080e0000 */
[----:B------:R-:W-:-:S04]  /*3980*/  IMAD.U32 R0, RZ, RZ, UR8 ;  /* 0x00000008ff007e24 */ /* 0x000fc8000f8e00ff */
[----:B------:R2:W4:Y:S02]  /*3990*/  REDUX UR6, R0 ;  /* 0x00000000000673c4 */ /* 0x0005240000000000 */
[----:B------:R1:W-:Y:S02]  /*39a0*/  UTCATOMSWS.AND URZ, UR8 ;  /* 0x0000000800ff79e3 */ /* 0x0003e40008000000 */
[----:B-1----:R-:W-:Y:S02]  /*39b0*/  ISETP.EQ.U32.AND P0, PT, R2, UR7, PT ;  /* 0x0000000702007c0c */ /* 0x002fe4000bf02070 */
[----:B--2---:R-:W-:Y:S02]  /*39c0*/  LOP3.LUT R0, RZ, UR5, RZ, 0x33, !PT ;  /* 0x00000005ff007c12 */ /* 0x004fe4000f8e33ff */
[----:B----4-:R-:W-:Y:S02]  /*39d0*/  MOV R2, UR6 ;  /* 0x0000000600027c02 */ /* 0x010fe40008000f00 */
[----:B------:R-:W1:Y:S07]  /*39e0*/  REDUX UR5, R0 ;  /* 0x00000000000573c4 */ /* 0x000e6e0000000000 */
[----:B------:R2:W-:Y:S01]  /*39f0*/  @P0 ATOMS.AND RZ, [UR4+0x14], R2 ;  /* 0x00001402ffff098c */ /* 0x0005e2000a800004 */
[----:B-1----:R-:W-:-:S05]  /*3a00*/  IMAD.U32 R0, RZ, RZ, UR5 ;  /* 0x00000005ff007e24 */ /* 0x002fca000f8e00ff */
[----:B------:R2:W-:Y:S01]  /*3a10*/  @P0 ATOMS.AND RZ, [UR4+0x18], R0 ;  /* 0x00001800ffff098c */ /* 0x0005e2000a800004 */
[----:B------:R-:W-:Y:S05]  /*3a20*/  BRA `(.L_x_68) ;  /* 0x0000000000147947 */ /* 0x000fea0003800000 */
.L_x_67:
[----:B------:R-:W-:Y:S02]  /*3a30*/  MOV R2, 0x3a50 ;  /* 0x00003a5000027802 */ /* 0x000fe40000000f00 */
[----:B---3-5:R-:W-:Y:S05]  /*3a40*/  CALL.REL.NOINC `($__internal_0_$__cuda_sm10x_tcgen05_guardrail_trap_col_being_dealloced_not_returned_by_alloc) ;  /* 0x0000007000c07944 */ /* 0x028fea0003c00000 */
[----:B------:R-:W-:Y:S05]  /*3a50*/  BRA `(.L_x_68) ;  /* 0x0000000000087947 */ /* 0x000fea0003800000 */
.L_x_66:
[----:B------:R-:W-:Y:S02]  /*3a60*/  MOV R2, 0x3a80 ;  /* 0x00003a8000027802 */ /* 0x000fe40000000f00 */
[----:B---3-5:R-:W-:Y:S05]  /*3a70*/  CALL.REL.NOINC `($__internal_2_$__cuda_sm10x_tcgen05_guardrail_trap_unallocated_columns_being_dealloced) ;  /* 0x0000007000cc7944 */ /* 0x028fea0003c00000 */
.L_x_68:
[----:B------:R-:W-:Y:S01]  /*3a80*/  NOP ;  /* 0x0000000000007918 */ /* 0x000fe20000000000 */
[----:B------:R-:W-:Y:S05]  /*3a90*/  EXIT ;  /* 0x000000000000794d */ /* 0x000fea0003800000 */
.L_x_50:
[----:B------:R-:W-:-:S09]  /*3aa0*/  UISETP.NE.OR UP2, UPT, UR8, 0x3, !UP2 ;  /* 0x000000030800788c */ /* 0x000fd2000d745670 */
[----:B------:R-:W-:Y:S05]  /*3ab0*/  BRA.U UP2, `(.L_x_69) ;  /* 0x0000001502707547 */ /* 0x000fea000b800000 */
[----:B------:R-:W1:Y:S01]  /*3ac0*/  LDC R0, c[0x0][0xb30] ;  /* 0x0002cc00ff007b82 */ /* 0x000e620000000800 */
[----:B------:R-:W2:Y:S01]  /*3ad0*/  LDCU.64 UR8, c[0x0][0x888] ;  /* 0x00011100ff0877ac */ /* 0x000ea20008000a00 */
[----:B------:R-:W-:Y:S01]  /*3ae0*/  CS2R R28, SRZ ;  /* 0x00000000001c7805 */ /* 0x000fe2000001ff00 */
[----:B------:R-:W-:Y:S01]  /*3af0*/  IMAD.MOV.U32 R25, RZ, RZ, 0x2000 ;  /* 0x00002000ff197424 */ /* 0x000fe200078e00ff */
[----:B------:R-:W4:Y:S04]  /*3b00*/  LDCU.64 UR4, c[0x0][0x890] ;  /* 0x00011200ff0477ac */ /* 0x000f280008000a00 */
[----:B------:R-:W3:Y:S01]  /*3b10*/  LDC R24, c[0x0][0x370] ;  /* 0x0000dc00ff187b82 */ /* 0x000ee20000000800 */
[----:B------:R-:W-:Y:S01]  /*3b20*/  UMOV UR7, 0x400 ;  /* 0x0000040000077882 */ /* 0x000fe20000000000 */
[----:B------:R-:W-:-:S02]  /*3b30*/  UPLOP3.LUT UP1, UPT, UPT, UPT, UPT, 0x40, 0x4 ;  /* 0x000000000004789c */ /* 0x000fc40003f2e870 */
[----:B------:R-:W-:-:S04]  /*3b40*/  ULEA UR7, UR37, UR7, 0x18 ;  /* 0x0000000725077291 */ /* 0x000fc8000f8ec0ff */
[----:B------:R-:W3:Y:S01]  /*3b50*/  LDC R3, c[0x0][0xb0c] ;  /* 0x0002c300ff037b82 */ /* 0x000ee20000000800 */
[----:B------:R-:W-:Y:S02]  /*3b60*/  UIADD3 UR41, UPT, UPT, UR7, 0x60, URZ ;  /* 0x0000006007297890 */ /* 0x000fe4000fffe0ff */
[----:B--2---:R-:W-:Y:S02]  /*3b70*/  UISETP.NE.U32.AND UP2, UPT, UR8, URZ, UPT ;  /* 0x000000ff0800728c */ /* 0x004fe4000bf45070 */
[----:B------:R-:W-:Y:S02]  /*3b80*/  UIADD3 UR33, UPT, UPT, UR7, 0x68, URZ ;  /* 0x0000006807217890 */ /* 0x000fe4000fffe0ff */
[----:B----4-:R-:W-:Y:S01]  /*3b90*/  UISETP.NE.U32.AND UP3, UPT, UR4, URZ, UPT ;  /* 0x000000ff0400728c */ /* 0x010fe2000bf65070 */
[----:B------:R-:W2:Y:S01]  /*3ba0*/  LDC R18, c[0x0][0xb20] ;  /* 0x0002c800ff127b82 */ /* 0x000ea20000000800 */
[----:B-1----:R-:W-:Y:S01]  /*3bb0*/  ISETP.NE.AND P1, PT, R0, 0x1, PT ;  /* 0x000000010000780c */ /* 0x002fe20003f25270 */
[----:B------:R-:W-:-:S02]  /*3bc0*/  UISETP.NE.AND.EX UP2, UPT, UR9, URZ, UPT, UP2 ;  /* 0x000000ff0900728c */ /* 0x000fc4000bf45320 */
[----:B------:R-:W-:Y:S02]  /*3bd0*/  UIADD3 UR25, UPT, UPT, UR7, 0x70, URZ ;  /* 0x0000007007197890 */ /* 0x000fe4000fffe0ff */
[----:B------:R-:W-:Y:S02]  /*3be0*/  UIADD3 UR17, UPT, UPT, UR7, 0x78, URZ ;  /* 0x0000007807117890 */ /* 0x000fe4000fffe0ff */
[----:B------:R-:W1:Y:S01]  /*3bf0*/  LDC.64 R30, c[0x0][0x348] ;  /* 0x0000d200ff1e7b82 */ /* 0x000e620000000a00 */
[----:B------:R-:W-:-:S07]  /*3c00*/  UISETP.NE.AND.EX UP3, UPT, UR5, URZ, UPT, UP3 ;  /* 0x000000ff0500728c */ /* 0x000fce000bf65330 */
[----:B------:R-:W4:Y:S08]  /*3c10*/  LDC.64 R16, c[0x0][0xb10] ;  /* 0x0002c400ff107b82 */ /* 0x000f300000000a00 */
[----:B------:R-:W1:Y:S08]  /*3c20*/  LDC.64 R6, c[0x0][0xb18] ;  /* 0x0002c600ff067b82 */ /* 0x000e700000000a00 */
[----:B------:R-:W1:Y:S08]  /*3c30*/  LDC.64 R4, c[0x0][0xb28] ;  /* 0x0002ca00ff047b82 */ /* 0x000e700000000a00 */
[----:B--23--:R-:W1:Y:S02]  /*3c40*/  LDC R19, c[0x0][0x374] ;  /* 0x0000dd00ff137b82 */ /* 0x00ce640000000800 */
.L_x_84:
[C---:B------:R-:W-:Y:S02]  /*3c50*/  LEA R0, R29.reuse, UR7, 0x3 ;  /* 0x000000071d007c11 */ /* 0x040fe4000f8e18ff */
[----:B------:R-:W-:Y:S02]  /*3c60*/  SHF.L.U32 R2, R28, 0x1f, RZ ;  /* 0x0000001f1c027819 */ /* 0x000fe400000006ff */
[----:B------:R-:W-:Y:S02]  /*3c70*/  LEA R20, R29, UR7, 0x4 ;  /* 0x000000071d147c11 */ /* 0x000fe4000f8e20ff */
[----:B--2---:R-:W2:Y:S02]  /*3c80*/  SYNCS.PHASECHK.TRANS64.TRYWAIT P0, [R0+URZ+0xb0], R2 ;  /* 0x0000b002000075a7 */ /* 0x004ea400080011ff */
[----:B--2---:R-:W-:Y:S05]  /*3c90*/  @!P0 BRA `(.L_x_70) ;  /* 0x00000068002c8947 */ /* 0x004fea0003800000 */
.L_x_200:
[----:B------:R-:W-:Y:S01]  /*3ca0*/  ISETP.GE.AND P0, PT, R26, 0x1, PT ;  /* 0x000000011a00780c */ /* 0x000fe20003f06270 */
[----:B------:R-:W3:Y:S01]  /*3cb0*/  LDS.128 R20, [R20+0x140] ;  /* 0x0001400014147984 */ /* 0x000ee20000000c00 */
[----:B--2---:R-:W-:Y:S01]  /*3cc0*/  VIADD R0, R0, 0xc0 ;  /* 0x000000c000007836 */ /* 0x004fe20000000000 */
[----:B------:R-:W-:Y:S01]  /*3cd0*/  @!PT LDS RZ, [RZ] ;  /* 0x00000000fffff984 */ /* 0x000fe20000000800 */
[----:B------:R-:W-:Y:S01]  /*3ce0*/  @!PT LDS RZ, [RZ] ;  /* 0x00000000fffff984 */ /* 0x000fe20000000800 */
[----:B------:R-:W-:Y:S01]  /*3cf0*/  @!PT LDS RZ, [RZ] ;  /* 0x00000000fffff984 */ /* 0x000fe20000000800 */
[----:B------:R-:W-:Y:S01]  /*3d00*/  @!PT LDS RZ, [RZ] ;  /* 0x00000000fffff984 */ /* 0x000fe20000000800 */
[----:B------:R2:W-:Y:S06]  /*3d10*/  MEMBAR.ALL.CTA ;  /* 0x0000000000007992 */ /* 0x0005ec0000008000 */
[----:B--2---:R-:W2:Y:S01]  /*3d20*/  FENCE.VIEW.ASYNC.S ;  /* 0x00000000000073c6 */ /* 0x004ea20000000000 */
[----:B------:R-:W-:Y:S04]  /*3d30*/  PRMT R0, RZ, 0x654, R0 ;  /* 0x00000654ff007816 */ /* 0x000fe80000000000 */
[----:B--2---:R2:W-:Y:S01]  /*3d40*/  SYNCS.ARRIVE.TRANS64.RED.A1T0 RZ, [R0+URZ], RZ ;  /* 0x000000ff00ff79a7 */ /* 0x0045e200081004ff */
[----:B---3--:R-:W-:Y:S11]  /*3d50*/  LOP3.LUT P3, RZ, R22, 0x1, RZ, 0xc0, !PT ;  /* 0x0000000116ff7812 */ /* 0x008ff6000786c0ff */
[----:B------:R-:W-:Y:S02]  /*3d60*/  @!UPT UIADD3 URZ, UPT, UPT, URZ, URZ, URZ ;  /* 0x000000fffffff290 */ /* 0x000fe4000fffe0ff */
[----:B------:R-:W-:Y:S02]  /*3d70*/  @P3 MOV R11, R20 ;  /* 0x00000014000b3202 */ /* 0x000fe40000000f00 */
[----:B------:R-:W-:Y:S01]  /*3d80*/  @P3 LOP3.LUT R10, R21, 0xffff, RZ, 0xc0, !PT ;  /* 0x0000ffff150a3812 */ /* 0x000fe200078ec0ff */
[----:B--2---:R-:W-:Y:S06]  /*3d90*/  @!P0 BRA `(.L_x_71) ;  /* 0x0000000000a48947 */ /* 0x004fec0003800000 */
[-C--:B-1----:R-:W-:Y:S01]  /*3da0*/  IMAD.HI.U32 R0, R19, R7.reuse, RZ ;  /* 0x0000000713007227 */ /* 0x082fe200078e00ff */
[----:B------:R-:W-:Y:S02]  /*3db0*/  ISETP.NE.AND P0, PT, R6, 0x1, PT ;  /* 0x000000010600780c */ /* 0x000fe40003f05270 */
[----:B------:R-:W-:Y:S01]  /*3dc0*/  ISETP.NE.AND P2, PT, R26, 0x1, PT ;  /* 0x000000011a00780c */ /* 0x000fe20003f45270 */
[----:B----4-:R-:W-:Y:S01]  /*3dd0*/  IMAD.HI.U32 R9, R24, R16, RZ ;  /* 0x0000001018097227 */ /* 0x010fe200078e00ff */
[----:B------:R-:W-:Y:S02]  /*3de0*/  SHF.R.U32.HI R0, RZ, R18, R0 ;  /* 0x00000012ff007219 */ /* 0x000fe40000011600 */
[----:B------:R-:W-:Y:S01]  /*3df0*/  ISETP.NE.AND P4, PT, R3, 0x1, PT ;  /* 0x000000010300780c */ /* 0x000fe20003f85270 */
[----:B------:R-:W-:Y:S01]  /*3e00*/  IMAD.HI.U32 R13, R10, R7, RZ ;  /* 0x000000070a0d7227 */ /* 0x000fe200078e00ff */
[----:B------:R-:W-:Y:S02]  /*3e10*/  SHF.R.U32.HI R9, RZ, R17, R9 ;  /* 0x00000011ff097219 */ /* 0x000fe40000011609 */
[----:B------:R-:W-:Y:S01]  /*3e20*/  SEL R0, R19, R0, !P0 ;  /* 0x0000000013007207 */ /* 0x000fe20004000000 */
[----:B------:R-:W-:Y:S01]  /*3e30*/  IMAD.HI.U32 R12, R11, R16, RZ ;  /* 0x000000100b0c7227 */ /* 0x000fe200078e00ff */
[----:B------:R-:W-:Y:S03]  /*3e40*/  SEL R9, R24, R9, !P4 ;  /* 0x0000000918097207 */ /* 0x000fe60006000000 */
[-C--:B------:R-:W-:Y:S01]  /*3e50*/  IMAD.HI.U32 R8, R0, R4.reuse, RZ ;  /* 0x0000000400087227 */ /* 0x080fe200078e00ff */
[----:B------:R-:W-:Y:S03]  /*3e60*/  SHF.R.U32.HI R12, RZ, R17, R12 ;  /* 0x00000011ff0c7219 */ /* 0x000fe6000001160c */
[----:B------:R-:W-:Y:S01]  /*3e70*/  IMAD.HI.U32 R2, R9, R4, RZ ;  /* 0x0000000409027227 */ /* 0x000fe200078e00ff */
[-C--:B------:R-:W-:Y:S02]  /*3e80*/  @P2 SHF.R.U32.HI R0, RZ, R5.reuse, R8 ;  /* 0x00000005ff002219 */ /* 0x080fe40000011608 */
[----:B------:R-:W-:Y:S02]  /*3e90*/  SHF.R.U32.HI R8, RZ, R18, R13 ;  /* 0x00000012ff087219 */ /* 0x000fe4000001160d */
[----:B------:R-:W-:Y:S01]  /*3ea0*/  @P2 SHF.R.U32.HI R9, RZ, R5, R2 ;  /* 0x00000005ff092219 */ /* 0x000fe20000011602 */
[----:B------:R-:W-:Y:S01]  /*3eb0*/  IMAD R0, R26, R0, RZ ;  /* 0x000000001a007224 */ /* 0x000fe200078e02ff */
[----:B------:R-:W-:Y:S02]  /*3ec0*/  SEL R8, R10, R8, !P0 ;  /* 0x000000080a087207 */ /* 0x000fe40004000000 */
[----:B------:R-:W-:Y:S01]  /*3ed0*/  SEL R2, R11, R12, !P4 ;  /* 0x0000000c0b027207 */ /* 0x000fe20006000000 */
[----:B------:R-:W-:Y:S01]  /*3ee0*/  IMAD R12, R26, R9, RZ ;  /* 0x000000091a0c7224 */ /* 0x000fe200078e02ff */
[C---:B------:R-:W-:Y:S01]  /*3ef0*/  ISETP.GE.AND P0, PT, R8.reuse, R0, PT ;  /* 0x000000000800720c */ /* 0x040fe20003f06270 */
[----:B------:R-:W-:Y:S03]  /*3f00*/  IMAD.HI.U32 R0, R8, R4, RZ ;  /* 0x0000000408007227 */ /* 0x000fe600078e00ff */
[----:B------:R-:W-:Y:S02]  /*3f10*/  ISETP.GE.OR P0, PT, R2, R12, P0 ;  /* 0x0000000c0200720c */ /* 0x000fe40000706670 */
[-C--:B------:R-:W-:Y:S04]  /*3f20*/  SHF.R.U32.HI R0, RZ, R5.reuse, R0 ;  /* 0x00000005ff007219 */ /* 0x080fe80000011600 */
[----:B------:R-:W-:Y:S05]  /*3f30*/  SEL R13, R8, R0, !P2 ;  /* 0x00000000080d7207 */ /* 0x000fea0005000000 */
[----:B------:R-:W-:Y:S02]  /*3f40*/  IMAD.MOV R12, RZ, RZ, -R13 ;  /* 0x000000ffff0c7224 */ /* 0x000fe400078e0a0d */
[----:B------:R-:W-:Y:S04]  /*3f50*/  @!P0 IMAD.HI.U32 R0, R2, R4, RZ ;  /* 0x0000000402008227 */ /* 0x000fe800078e00ff */
[----:B------:R-:W-:Y:S01]  /*3f60*/  IMAD R12, R26, R12, R8 ;  /* 0x0000000c1a0c7224 */ /* 0x000fe200078e0208 */
[----:B------:R-:W-:Y:S04]  /*3f70*/  @!P0 SHF.R.U32.HI R0, RZ, R5, R0 ;  /* 0x00000005ff008219 */ /* 0x000fe80000011600 */
[----:B------:R-:W-:Y:S04]  /*3f80*/  @!P0 SEL R0, R2, R0, !P2 ;  /* 0x0000000002008207 */ /* 0x000fe80005000000 */
[----:B------:R-:W-:Y:S01]  /*3f90*/  @!P0 IADD3 R13, PT, PT, R13, -R0, RZ ;  /* 0x800000000d0d8210 */ /* 0x000fe20007ffe0ff */
[----:B------:R-:W-:Y:S01]  /*3fa0*/  @!P0 IMAD R0, R9, R12, R0 ;  /* 0x0000000c09008224 */ /* 0x000fe200078e0200 */
[----:B------:R-:W-:Y:S01]  /*3fb0*/  IADD3 R9, PT, PT, -R8, RZ, RZ ;  /* 0x000000ff08097210 */ /* 0x000fe20007ffe1ff */
[--C-:B------:R-:W-:Y:S02]  /*3fc0*/  IMAD.MOV R12, RZ, RZ, -R2.reuse ;  /* 0x000000ffff0c7224 */ /* 0x100fe400078e0a02 */
[----:B------:R-:W-:Y:S02]  /*3fd0*/  @!P0 IMAD R8, R13, R26, R2 ;  /* 0x0000001a0d088224 */ /* 0x000fe400078e0202 */
[----:B------:R-:W-:Y:S02]  /*3fe0*/  @!P0 IMAD.MOV.U32 R2, RZ, RZ, R0 ;  /* 0x000000ffff028224 */ /* 0x000fe400078e0000 */
[----:B------:R-:W-:Y:S02]  /*3ff0*/  IMAD R11, R3, R12, R11 ;  /* 0x0000000c030b7224 */ /* 0x000fe400078e020b */
[----:B------:R-:W-:Y:S02]  /*4000*/  IMAD R10, R6, R9, R10 ;  /* 0x00000009060a7224 */ /* 0x000fe400078e020a */
[----:B------:R-:W-:Y:S02]  /*4010*/  IMAD R11, R2, R3, R11 ;  /* 0x00000003020b7224 */ /* 0x000fe400078e020b */
[----:B------:R-:W-:Y:S02]  /*4020*/  IMAD R10, R8, R6, R10 ;  /* 0x00000006080a7224 */ /* 0x000fe400078e020a */
.L_x_71:
[----:B------:R-:W-:Y:S05]  /*4030*/  BRA.U UP1, `(.L_x_72) ;  /* 0x0000000101107547 */ /* 0x000fea000b800000 */
[----:B------:R-:W-:Y:S04]  /*4040*/  MOV R2, UR6 ;  /* 0x0000000600027c02 */ /* 0x000fe80008000f00 */
[----:B------:R-:W-:Y:S04]  /*4050*/  SHF.L.U32 R2, R2, 0x1f, RZ ;  /* 0x0000001f02027819 */ /* 0x000fe800000006ff */
[----:B------:R-:W2:Y:S02]  /*4060*/  SYNCS.PHASECHK.TRANS64.TRYWAIT P0, [UR7+0xa8], R2 ;  /* 0x0000a802ff0075a7 */ /* 0x000ea40008001107 */
[----:B--2---:R-:W-:Y:S05]  /*4070*/  @!P0 BRA `(.L_x_73) ;  /* 0x0000006400488947 */ /* 0x004fea0003800000 */
.L_x_72:
[----:B------:R-:W-:Y:S01]  /*4080*/  R2UR UR43, R15 ;  /* 0x000000000f2b72ca */ /* 0x000fe200000e0000 */
[----:B------:R-:W-:Y:S01]  /*4090*/  IMAD.MOV.U32 R32, RZ, RZ, 0x1 ;  /* 0x00000001ff207424 */ /* 0x000fe200078e00ff */
[----:B------:R-:W-:Y:S02]  /*40a0*/  R2UR UR42, R14 ;  /* 0x000000000e2a72ca */ /* 0x000fe400000e0000 */
[----:B------:R-:W-:Y:S02]  /*40b0*/  ISETP.NE.U32.AND P2, PT, RZ, UR4, PT ;  /* 0x00000004ff007c0c */ /* 0x000fe4000bf45070 */
[----:B------:R-:W-:Y:S02]  /*40c0*/  SHF.L.U32 R32, R32, 0x1f, RZ ;  /* 0x0000001f20207819 */ /* 0x000fe400000006ff */
[----:B------:R-:W-:Y:S05]  /*40d0*/  ISETP.NE.AND.EX P2, PT, RZ, UR5, PT, P2 ;  /* 0x00000005ff007c0c */ /* 0x000fea000bf45320 */
[----:B------:R-:W-:Y:S02]  /*40e0*/  USHF.L.U32 UR43, UR43, 0x7, URZ ;  /* 0x000000072b2b7899 */ /* 0x000fe400080006ff */
[----:B------:R-:W-:Y:S01]  /*40f0*/  USHF.L.U32 UR42, UR42, 0x7, URZ ;  /* 0x000000072a2a7899 */ /* 0x000fe200080006ff */
[----:B------:R-:W-:Y:S11]  /*4100*/  BRA.U !UP3, `(.L_x_74) ;  /* 0x000000010b347547 */ /* 0x000ff6000b800000 */
[----:B------:R-:W-:Y:S01]  /*4110*/  UPLOP3.LUT UP0, UPT, UPT, UPT, UP2, 0x80, 0x8 ;  /* 0x000000000008789c */ /* 0x000fe20003f0f020 */
[----:B--2---:R-:W-:Y:S02]  /*4120*/  HFMA2 R0, -RZ, RZ, 0, 5.9604644775390625e-08 ;  /* 0x00000001ff007431 */ /* 0x004fe400000001ff */
[----:B------:R-:W-:Y:S03]  /*4130*/  IMAD.MOV.U32 R64, RZ, RZ, 0x1 ;  /* 0x00000001ff407424 */ /* 0x000fe600078e00ff */
[----:B------:R-:W-:Y:S05]  /*4140*/  PLOP3.LUT P0, PT, PT, PT, UP0, 0x80, 0x8 ;  /* 0x000000000008781c */ /* 0x000fea0003f0f008 */
[----:B------:R-:W2:Y:S01]  /*4150*/  @UP0 LDCU.64 UR10, c[0x0][0x888] ;  /* 0x00011100ff0a07ac */ /* 0x000ea20008000a00 */
[----:B------:R-:W-:Y:S07]  /*4160*/  @UP0 UIMAD UR8, UR36, UR4, URZ ;  /* 0x00000004240802a4 */ /* 0x000fee000f8e02ff */
[----:B------:R-:W-:Y:S01]  /*4170*/  @!P0 PRMT R64, R0, 0x7610, R64 ;  /* 0x0000761000408816 */ /* 0x000fe20000000040 */
[----:B--2---:R-:W-:Y:S03]  /*4180*/  @UP0 UIMAD.WIDE UR10, UR8, 0x4, UR10 ;  /* 0x00000004080a08a5 */ /* 0x004fe6000f8e020a */
[----:B------:R-:W2:Y:S03]  /*4190*/  @!UP0 LDCU UR8, c[0x0][0x880] ;  /* 0x00011000ff0887ac */ /* 0x000ea60008000800 */
[----:B------:R-:W-:Y:S01]  /*41a0*/  IMAD.U32 R8, RZ, RZ, UR10 ;  /* 0x0000000aff087e24 */ /* 0x000fe2000f8e00ff */
[----:B------:R-:W-:Y:S05]  /*41b0*/  MOV R9, UR11 ;  /* 0x0000000b00097c02 */ /* 0x000fea0008000f00 */
[----:B-----5:R3:W5:Y:S02]  /*41c0*/  @P0 LDG.E R35, desc[UR46][R8.64] ;  /* 0x0000002e08230981 */ /* 0x020764000c1e1900 */
[----:B--23--:R-:W-:Y:S07]  /*41d0*/  @!P0 IMAD.U32 R35, RZ, RZ, UR8 ;  /* 0x00000008ff238e24 */ /* 0x00cfee000f8e00ff */
.L_x_74:
[----:B-----5:R-:W-:Y:S01]  /*41e0*/  @!P2 FSETP.EQ.AND P0, PT, R35, RZ, PT ;  /* 0x000000ff2300a20b */ /* 0x020fe20003f02000 */
[----:B------:R-:W-:Y:S01]  /*41f0*/  @!UPT UIADD3 URZ, UPT, UPT, URZ, URZ, URZ ;  /* 0x000000fffffff290 */ /* 0x000fe2000fffe0ff */
[----:B------:R-:W-:Y:S11]  /*4200*/  @!P2 BRA `(.L_x_75) ;  /* 0x000000000014a947 */ /* 0x000ff60003800000 */
[----:B------:R-:W-:Y:S02]  /*4210*/  LOP3.LUT P2, RZ, R64, 0xff, RZ, 0xc0, !PT ;  /* 0x000000ff40ff7812 */ /* 0x000fe4000784c0ff */
[----:B------:R-:W-:Y:S04]  /*4220*/  PLOP3.LUT P0, PT, PT, PT, UP0, 0x80, 0x8 ;  /* 0x000000000008781c */ /* 0x000fe80003f0f008 */
[----:B------:R-:W-:Y:S07]  /*4230*/  PLOP3.LUT P0, PT, P0, PT, PT, 0x8, 0x80 ;  /* 0x000000000080781c */ /* 0x000fee000070e170 */
[----:B------:R-:W-:Y:S11]  /*4240*/  @P2 FSETP.EQ.AND P0, PT, R35, RZ, PT ;  /* 0x000000ff2300220b */ /* 0x000ff60003f02000 */
[----:B------:R-:W-:Y:S02]  /*4250*/  @!UPT UIADD3 URZ, UPT, UPT, URZ, URZ, URZ ;  /* 0x000000fffffff290 */ /* 0x000fe4000fffe0ff */
.L_x_75:
[----:B------:R-:W3:Y:S01]  /*4260*/  SYNCS.PHASECHK.TRANS64.TRYWAIT P2, [UR7+0x80], R32 ;  /* 0x00008020ff0075a7 */ /* 0x000ee20008041107 */
[----:B------:R-:W-:Y:S04]  /*4270*/  ELECT P4, URZ, PT ;  /* 0x0000000000ff782f */ /* 0x000fe80003880000 */
[----:B------:R-:W-:Y:S11]  /*4280*/  PLOP3.LUT P4, PT, P0, P4, PT, 0xf2, 0x2f ;  /* 0x00000000002f781c */ /* 0x000ff60000789e72 */
[----:B------:R-:W-:Y:S02]  /*4290*/  @!UPT UIADD3 URZ, UPT, UPT, URZ, URZ, URZ ;  /* 0x000000fffffff290 */ /* 0x000fe4000fffe0ff */
[----:B-1----:R-:W-:Y:S05]  /*42a0*/  @!P4 IADD3 R8, P0, PT, R30, 0x580, RZ ;  /* 0x000005801e08c810 */ /* 0x002fea0007f1e0ff */
[----:B--2---:R-:W-:Y:S01]  /*42b0*/  @!P4 IMAD.X R2, RZ, RZ, R31, P0 ;  /* 0x000000ffff02c224 */ /* 0x004fe200000e061f */
[----:B---3--:R-:W-:Y:S07]  /*42c0*/  @!P2 BRA `(.L_x_76) ;  /* 0x0000006000cca947 */ /* 0x008fee0003800000 */
.L_x_203:
[----:B------:R-:W-:Y:S01]  /*42d0*/  @!P4 R2UR UR9, R8 ;  /* 0x000000000809c2ca */ /* 0x000fe200000e0000 */
[----:B------:R-:W-:Y:S01]  /*42e0*/  VOTEU.ALL UP1, P4 ;  /* 0x0000000000ff7886 */ /* 0x000fe20002020000 */
[----:B------:R-:W-:Y:S01]  /*42f0*/  @!P4 R2UR UR8, R2 ;  /* 0x000000000208c2ca */ /* 0x000fe200000e0000 */
[----:B-1----:R-:W-:Y:S01]  /*4300*/  @!P4 IMAD.MOV.U32 R0, RZ, RZ, 0x2000 ;  /* 0x00002000ff00c424 */ /* 0x002fe200078e00ff */
[----:B------:R-:W-:Y:S01]  /*4310*/  UMOV UR44, UR36 ;  /* 0x00000024002c7c82 */ /* 0x000fe20008000000 */
[----:B------:R-:W-:Y:S02]  /*4320*/  UPRMT UR21, UR37, 0x654, UR41 ;  /* 0x0000065425157896 */ /* 0x000fe40008000029 */
[----:B------:R-:W-:Y:S01]  /*4330*/  @!UP1 UIADD3 UR40, UPT, UPT, UR7, 0x200, URZ ;  /* 0x0000020007289890 */ /* 0x000fe2000fffe0ff */
[----:B------:R-:W-:Y:S05]  /*4340*/  VOTEU.ALL UP1, P4 ;  /* 0x0000000000ff7886 */ /* 0x000fea0002020000 */
[----:B------:R-:W-:Y:S01]  /*4350*/  IMAD.U32 R8, RZ, RZ, UR9 ;  /* 0x00000009ff087e24 */ /* 0x000fe2000f8e00ff */
[----:B------:R-:W-:Y:S01]  /*4360*/  UMOV UR9, 0x10000000 ;  /* 0x1000000000097882 */ /* 0x000fe20000000000 */
[----:B------:R-:W-:Y:S01]  /*4370*/  IMAD.U32 R9, RZ, RZ, UR8 ;  /* 0x00000008ff097e24 */ /* 0x000fe2000f8e00ff */
[----:B------:R-:W-:Y:S02]  /*4380*/  UMOV UR8, 0x0 ;  /* 0x0000000000087882 */ /* 0x000fe40000000000 */
[----:B------:R-:W-:Y:S02]  /*4390*/  @!P4 R2UR UR10, R8 ;  /* 0x00000000080ac2ca */ /* 0x000fe400000e0000 */
[----:B------:R-:W-:Y:S02]  /*43a0*/  @!P4 R2UR UR11, R9 ;  /* 0x00000000090bc2ca */ /* 0x000fe400000e0000 */
[----:B------:R-:W-:Y:S05]  /*43b0*/  @!P4 IADD3 R8, P0, PT, R30, 0x580, RZ ;  /* 0x000005801e08c810 */ /* 0x000fea0007f1e0ff */
[----:B------:R-:W-:Y:S06]  /*43c0*/  @!P4 IMAD.X R2, RZ, RZ, R31, P0 ;  /* 0x000000ffff02c224 */ /* 0x000fec00000e061f */
[----:B------:R1:W-:Y:S01]  /*43d0*/  @!UP1 UTMALDG.3D [UR40], [UR10], desc[UR8] ;  /* 0x000008280a0095b4 */ /* 0x0003e20008011000 */
[----:B------:R1:W-:Y:S01]  /*43e0*/  @!P4 SYNCS.ARRIVE.TRANS64.RED.A0TR RZ, [UR7+0x60], R0 ;  /* 0x00006000ffffc9a7 */ /* 0x0003e20008300407 */
[----:B------:R-:W-:Y:S01]  /*43f0*/  SYNCS.ARRIVE.TRANS64.RED.A1T0 RZ, [UR21], RZ ;  /* 0x000000ffffff79a7 */ /* 0x000fe20008100415 */
[----:B------:R-:W2:Y:S02]  /*4400*/  SYNCS.PHASECHK.TRANS64.TRYWAIT P2, [UR7+0x88], R32 ;  /* 0x00008820ff0075a7 */ /* 0x000ea40008041107 */
[----:B-12---:R-:W-:Y:S05]  /*4410*/  @!P2 BRA `(.L_x_77) ;  /* 0x000000600090a947 */ /* 0x006fea0003800000 */
.L_x_205:
[----:B------:R-:W-:Y:S01]  /*4420*/  @!P4 R2UR UR9, R8 ;  /* 0x000000000809c2ca */ /* 0x000fe200000e0000 */
[----:B------:R-:W-:Y:S01]  /*4430*/  VOTEU.ALL UP1, P4 ;  /* 0x0000000000ff7886 */ /* 0x000fe20002020000 */
[----:B------:R-:W-:Y:S01]  /*4440*/  @!P4 R2UR UR8, R2 ;  /* 0x000000000208c2ca */ /* 0x000fe200000e0000 */
[----:B-1----:R-:W-:Y:S01]  /*4450*/  @!P4 IMAD.MOV.U32 R0, RZ, RZ, 0x2000 ;  /* 0x00002000ff00c424 */ /* 0x002fe200078e00ff */
[----:B------:R-:W-:Y:S01]  /*4460*/  UMOV UR35, UR43 ;  /* 0x0000002b00237c82 */ /* 0x000fe20008000000 */
[----:B------:R-:W-:Y:S02]  /*4470*/  UPRMT UR15, UR37, 0x654, UR33 ;  /* 0x00000654250f7896 */ /* 0x000fe40008000021 */
[----:B------:R-:W-:Y:S02]  /*4480*/  @!UP1 UIADD3 UR34, UPT, UPT, UR42, 0x10, URZ ;  /* 0x000000102a229890 */ /* 0x000fe4000fffe0ff */
[----:B------:R-:W-:Y:S01]  /*4490*/  @!UP1 UIADD3 UR32, UPT, UPT, UR7, 0x2200, URZ ;  /* 0x0000220007209890 */ /* 0x000fe2000fffe0ff */
[----:B------:R-:W-:Y:S03]  /*44a0*/  VOTEU.ALL UP1, P4 ;  /* 0x0000000000ff7886 */ /* 0x000fe60002020000 */
        /* <DEDUP_REMOVED lines=13> */
.L_x_207:
[----:B------:R-:W-:Y:S01]  /*4580*/  @!P4 R2UR UR9, R8 ;  /* 0x000000000809c2ca */ /* 0x000fe200000e0000 */
[----:B------:R-:W-:Y:S01]  /*4590*/  VOTEU.ALL UP1, P4 ;  /* 0x0000000000ff7886 */ /* 0x000fe20002020000 */
[----:B------:R-:W-:Y:S01]  /*45a0*/  @!P4 R2UR UR8, R2 ;  /* 0x000000000208c2ca */ /* 0x000fe200000e0000 */
[----:B-1----:R-:W-:Y:S01]  /*45b0*/  @!P4 IMAD.MOV.U32 R0, RZ, RZ, 0x2000 ;  /* 0x00002000ff00c424 */ /* 0x002fe200078e00ff */
[----:B------:R-:W-:Y:S01]  /*45c0*/  UMOV UR27, UR43 ;  /* 0x0000002b001b7c82 */ /* 0x000fe20008000000 */
[----:B------:R-:W-:Y:S01]  /*45d0*/  UMOV UR28, UR36 ;  /* 0x00000024001c7c82 */ /* 0x000fe20008000000 */
[----:B------:R-:W-:Y:S02]  /*45e0*/  @!UP1 UIADD3 UR26, UPT, UPT, UR42, 0x20, URZ ;  /* 0x000000202a1a9890 */ /* 0x000fe4000fffe0ff */
[----:B------:R-:W-:Y:S01]  /*45f0*/  @!UP1 UIADD3 UR24, UPT, UPT, UR7, 0x4200, URZ ;  /* 0x0000420007189890 */ /* 0x000fe2000fffe0ff */
[----:B------:R-:W-:Y:S01]  /*4600*/  VOTEU.ALL UP1, P4 ;  /* 0x0000000000ff7886 */ /* 0x000fe20002020000 */
[----:B------:R-:W-:Y:S03]  /*4610*/  UPRMT UR14, UR37, 0x654, UR25 ;  /* 0x00000654250e7896 */ /* 0x000fe60008000019 */
        /* <DEDUP_REMOVED lines=13> */
.L_x_209:
[----:B------:R-:W-:Y:S01]  /*46f0*/  @!P4 R2UR UR9, R8 ;  /* 0x000000000809c2ca */ /* 0x000fe200000e0000 */
[----:B------:R-:W-:Y:S01]  /*4700*/  VOTEU.ALL UP1, P4 ;  /* 0x0000000000ff7886 */ /* 0x000fe20002020000 */
[----:B------:R-:W-:Y:S01]  /*4710*/  @!P4 R2UR UR8, R2 ;  /* 0x000000000208c2ca */ /* 0x000fe200000e0000 */
[----:B-1----:R-:W-:Y:S01]  /*4720*/  @!P4 IMAD.MOV.U32 R0, RZ, RZ, 0x2000 ;  /* 0x00002000ff00c424 */ /* 0x002fe200078e00ff */
[----:B------:R-:W-:Y:S01]  /*4730*/  UMOV UR19, UR43 ;  /* 0x0000002b00137c82 */ /* 0x000fe20008000000 */
[----:B------:R-:W-:Y:S01]  /*4740*/  UMOV UR20, UR36 ;  /* 0x0000002400147c82 */ /* 0x000fe20008000000 */
[----:B------:R-:W-:Y:S01]  /*4750*/  @!UP1 UIADD3 UR18, UPT, UPT, UR42, 0x30, URZ ;  /* 0x000000302a129890 */ /* 0x000fe2000fffe0ff */
[----:B------:R-:W-:Y:S01]  /*4760*/  SHF.L.U32 R14, RZ, 0x1f, RZ ;  /* 0x0000001fff0e7819 */ /* 0x000fe200000006ff */
        /* <DEDUP_REMOVED lines=16> */
.L_x_211:
[----:B------:R-:W-:Y:S01]  /*4870*/  @!P4 R2UR UR9, R8 ;  /* 0x000000000809c2ca */ /* 0x000fe200000e0000 */
[----:B------:R-:W-:Y:S01]  /*4880*/  VOTEU.ALL UP1, P4 ;  /* 0x0000000000ff7886 */ /* 0x000fe20002020000 */
[----:B------:R-:W-:Y:S01]  /*4890*/  @!P4 R2UR UR8, R2 ;  /* 0x000000000208c2ca */ /* 0x000fe200000e0000 */
[----:B-1----:R-:W-:Y:S01]  /*48a0*/  @!P4 IMAD.MOV.U32 R0, RZ, RZ, 0x2000 ;  /* 0x00002000ff00c424 */ /* 0x002fe200078e00ff */
[----:B------:R-:W-:Y:S01]  /*48b0*/  UMOV UR18, 0x0 ;  /* 0x0000000000127882 */ /* 0x000fe20000000000 */
[----:B------:R-:W-:Y:S01]  /*48c0*/  UMOV UR19, 0x10000000 ;  /* 0x1000000000137882 */ /* 0x000fe20000000000 */
[----:B------:R-:W-:Y:S01]  /*48d0*/  @!UP1 UIADD3 UR10, UPT, UPT, UR42, 0x40, URZ ;  /* 0x000000402a0a9890 */ /* 0x000fe2000fffe0ff */
[----:B------:R-:W-:Y:S01]  /*48e0*/  UMOV UR11, UR43 ;  /* 0x0000002b000b7c82 */ /* 0x000fe20008000000 */
[----:B------:R-:W-:Y:S05]  /*48f0*/  UMOV UR12, UR36 ;  /* 0x00000024000c7c82 */ /* 0x000fea0008000000 */
[----:B------:R-:W-:Y:S01]  /*4900*/  IMAD.U32 R8, RZ, RZ, UR9 ;  /* 0x00000009ff087e24 */ /* 0x000fe2000f8e00ff */
[----:B------:R-:W-:Y:S01]  /*4910*/  UMOV UR9, UR41 ;  /* 0x0000002900097c82 */ /* 0x000fe20008000000 */
[----:B------:R-:W-:Y:S01]  /*4920*/  IMAD.U32 R9, RZ, RZ, UR8 ;  /* 0x00000008ff097e24 */ /* 0x000fe2000f8e00ff */
[----:B------:R-:W-:Y:S02]  /*4930*/  @!UP1 UIADD3 UR8, UPT, UPT, UR7, 0x200, URZ ;  /* 0x0000020007089890 */ /* 0x000fe4000fffe0ff */
[----:B------:R-:W-:Y:S01]  /*4940*/  @!P4 R2UR UR22, R8 ;  /* 0x000000000816c2ca */ /* 0x000fe200000e0000 */
[----:B------:R-:W-:Y:S01]  /*4950*/  VOTEU.ALL UP1, P4 ;  /* 0x0000000000ff7886 */ /* 0x000fe20002020000 */
        /* <DEDUP_REMOVED lines=8> */
.L_x_213:
        /* <DEDUP_REMOVED lines=23> */
.L_x_215:
[----:B------:R-:W2:Y:S01]  /*4b50*/  LDC.64 R12, c[0x0][0xb18] ;  /* 0x0002c600ff0c7b82 */ /* 0x000ea20000000a00 */
[----:B------:R-:W-:Y:S01]  /*4b60*/  @!P4 R2UR UR8, R2 ;  /* 0x000000000208c2ca */ /* 0x000fe200000e0000 */
[----:B------:R-:W-:Y:S01]  /*4b70*/  VOTEU.ALL UP1, P4 ;  /* 0x0000000000ff7886 */ /* 0x000fe20002020000 */
[----:B------:R-:W-:Y:S01]  /*4b80*/  @!P4 R2UR UR9, R8 ;  /* 0x000000000809c2ca */ /* 0x000fe200000e0000 */
[----:B-1----:R-:W-:Y:S01]  /*4b90*/  @!P4 IMAD.MOV.U32 R0, RZ, RZ, 0x2000 ;  /* 0x00002000ff00c424 */ /* 0x002fe200078e00ff */
[----:B------:R-:W-:Y:S03]  /*4ba0*/  UMOV UR18, 0x0 ;  /* 0x0000000000127882 */ /* 0x000fe60000000000 */
[----:B------:R-:W1:Y:S01]  /*4bb0*/  @!P1 LDC R2, c[0x0][0xb0c] ;  /* 0x0002c300ff029b82 */ /* 0x000e620000000800 */
[----:B------:R-:W-:Y:S01]  /*4bc0*/  @!UP1 UIADD3 UR10, UPT, UPT, UR42, 0x60, URZ ;  /* 0x000000602a0a9890 */ /* 0x000fe2000fffe0ff */
[----:B------:R-:W-:Y:S01]  /*4bd0*/  @P3 SHF.R.U32.HI R27, RZ, 0x10, R21 ;  /* 0x00000010ff1b3819 */ /* 0x000fe20000011615 */
[----:B------:R-:W-:Y:S01]  /*4be0*/  UMOV UR19, 0x10000000 ;  /* 0x1000000000137882 */ /* 0x000fe20000000000 */
[----:B------:R-:W-:Y:S01]  /*4bf0*/  UMOV UR11, UR43 ;  /* 0x0000002b000b7c82 */ /* 0x000fe20008000000 */
[----:B------:R-:W-:Y:S01]  /*4c00*/  UMOV UR12, UR36 ;  /* 0x00000024000c7c82 */ /* 0x000fe20008000000 */
[----:B------:R-:W-:Y:S02]  /*4c10*/  VIADD R29, R29, 0x1 ;  /* 0x000000011d1d7836 */ /* 0x000fe40000000000 */
[----:B------:R-:W-:Y:S01]  /*4c20*/  IMAD.U32 R9, RZ, RZ, UR8 ;  /* 0x00000008ff097e24 */ /* 0x000fe2000f8e00ff */
[----:B------:R-:W-:Y:S01]  /*4c30*/  @!UP1 UIADD3 UR8, UPT, UPT, UR7, 0x4200, URZ ;  /* 0x0000420007089890 */ /* 0x000fe2000fffe0ff */
[----:B------:R-:W-:Y:S01]  /*4c40*/  IMAD.U32 R8, RZ, RZ, UR9 ;  /* 0x00000009ff087e24 */ /* 0x000fe2000f8e00ff */
[----:B------:R-:W-:Y:S01]  /*4c50*/  VOTEU.ALL UP1, P4 ;  /* 0x0000000000ff7886 */ /* 0x000fe20002020000 */
[----:B------:R-:W-:Y:S01]  /*4c60*/  UMOV UR9, UR25 ;  /* 0x0000001900097c82 */ /* 0x000fe20008000000 */
[----:B------:R-:W-:Y:S02]  /*4c70*/  @!P4 R2UR UR21, R9 ;  /* 0x000000000915c2ca */ /* 0x000fe400000e0000 */
[----:B------:R-:W-:Y:S02]  /*4c80*/  @!P4 R2UR UR20, R8 ;  /* 0x000000000814c2ca */ /* 0x000fe400000e0000 */
[----:B------:R-:W3:Y:S11]  /*4c90*/  LDC.64 R8, c[0x0][0xb10] ;  /* 0x0002c400ff087b82 */ /* 0x000ef60000000a00 */
[----:B------:R1:W-:Y:S01]  /*4ca0*/  @!UP1 UTMALDG.3D [UR8], [UR20], desc[UR18] ;  /* 0x00001208140095b4 */ /* 0x0003e20008011000 */
[----:B------:R5:W-:Y:S01]  /*4cb0*/  @!P4 SYNCS.ARRIVE.TRANS64.RED.A0TR RZ, [UR7+0x70], R0 ;  /* 0x00007000ffffc9a7 */ /* 0x000be20008300407 */
[C---:B---3--:R-:W-:Y:S01]  /*4cc0*/  @!P1 IMAD.HI.U32 R8, R11.reuse, R8, RZ ;  /* 0x000000080b089227 */ /* 0x048fe200078e00ff */
[----:B--2---:R-:W-:Y:S02]  /*4cd0*/  @!P1 ISETP.NE.AND P0, PT, R12, 0x1, PT ;  /* 0x000000010c00980c */ /* 0x004fe40003f05270 */
[----:B-1----:R-:W-:Y:S01]  /*4ce0*/  @!P1 ISETP.NE.AND P2, PT, R2, 0x1, PT ;  /* 0x000000010200980c */ /* 0x002fe20003f45270 */
[----:B------:R-:W-:Y:S01]  /*4cf0*/  SYNCS.ARRIVE.TRANS64.RED.A1T0 RZ, [UR14], RZ ;  /* 0x000000ffffff79a7 */ /* 0x000fe2000810040e */
[C---:B------:R-:W-:Y:S01]  /*4d00*/  @!P1 IMAD.HI.U32 R13, R10.reuse, R13, RZ ;  /* 0x0000000d0a0d9227 */ /* 0x040fe200078e00ff */
[----:B------:R-:W-:Y:S04]  /*4d10*/  @!P1 SHF.R.U32.HI R8, RZ, R9, R8 ;  /* 0x00000009ff089219 */ /* 0x000fe80000011608 */
[----:B------:R-:W-:Y:S01]  /*4d20*/  @!P1 SEL R8, R11, R8, !P2 ;  /* 0x000000080b089207 */ /* 0x000fe20005000000 */
[----:B------:R-:W1:Y:S01]  /*4d30*/  SYNCS.PHASECHK.TRANS64.TRYWAIT P5, [UR7+0x98], R14 ;  /* 0x0000980eff0075a7 */ /* 0x000e6200080a1107 */
[----:B-----5:R-:W2:Y:S02]  /*4d40*/  @!P1 LDC R0, c[0x0][0xb20] ;  /* 0x0002c800ff009b82 */ /* 0x020ea40000000800 */
[----:B--2---:R-:W-:Y:S04]  /*4d50*/  @!P1 SHF.R.U32.HI R0, RZ, R0, R13 ;  /* 0x00000000ff009219 */ /* 0x004fe8000001160d */
[----:B------:R-:W-:Y:S05]  /*4d60*/  @!P1 SEL R9, R10, R0, !P0 ;  /* 0x000000000a099207 */ /* 0x000fea0004000000 */
[----:B------:R-:W-:Y:S02]  /*4d70*/  @!P1 IMAD.IADD R0, R9, 0x1, -R8 ;  /* 0x0000000109009824 */ /* 0x000fe400078e0a08 */
[----:B------:R-:W-:Y:S02]  /*4d80*/  @!P1 IMAD.IADD R8, R8, 0x1, -R9 ;  /* 0x0000000108089824 */ /* 0x000fe400078e0a09 */
[----:B------:R-:W-:Y:S02]  /*4d90*/  @!P1 IMAD R11, R0, R2, R11 ;  /* 0x00000002000b9224 */ /* 0x000fe400078e020b */
[----:B------:R-:W-:Y:S01]  /*4da0*/  @!P1 IMAD R10, R8, R12, R10 ;  /* 0x0000000c080a9224 */ /* 0x000fe200078e020a */
[----:B-1----:R-:W-:Y:S06]  /*4db0*/  @!P5 BRA `(.L_x_83) ;  /* 0x0000005800b8d947 */ /* 0x002fec0003800000 */
.L_x_217:
[----:B------:R-:W-:Y:S01]  /*4dc0*/  @!P4 IADD3 R2, P0, PT, R30, 0x580, RZ ;  /* 0x000005801e02c810 */ /* 0x000fe20007f1e0ff */
[----:B------:R-:W-:Y:S01]  /*4dd0*/  VOTEU.ALL UP1, P4 ;  /* 0x0000000000ff7886 */ /* 0x000fe20002020000 */
[----:B------:R-:W-:Y:S01]  /*4de0*/  UMOV UR18, 0x0 ;  /* 0x0000000000127882 */ /* 0x000fe20000000000 */
[----:B------:R-:W-:Y:S01]  /*4df0*/  UMOV UR19, 0x10000000 ;  /* 0x1000000000137882 */ /* 0x000fe20000000000 */
[----:B------:R-:W-:Y:S01]  /*4e00*/  @!P4 R2UR UR9, R2 ;  /* 0x000000000209c2ca */ /* 0x000fe200000e0000 */
[----:B-1----:R-:W-:Y:S01]  /*4e10*/  @!P4 IMAD.X R0, RZ, RZ, R31, P0 ;  /* 0x000000ffff00c224 */ /* 0x002fe200000e061f */
[----:B------:R-:W-:Y:S01]  /*4e20*/  @!UP1 UIADD3 UR10, UPT, UPT, UR42, 0x70, URZ ;  /* 0x000000702a0a9890 */ /* 0x000fe2000fffe0ff */
[----:B------:R-:W-:Y:S01]  /*4e30*/  ISETP.NE.AND P0, PT, R29, 0x2, PT ;  /* 0x000000021d00780c */ /* 0x000fe20003f05270 */
[----:B------:R-:W-:Y:S01]  /*4e40*/  UMOV UR11, UR43 ;  /* 0x0000002b000b7c82 */ /* 0x000fe20008000000 */
[----:B------:R-:W-:Y:S01]  /*4e50*/  UMOV UR12, UR36 ;  /* 0x00000024000c7c82 */ /* 0x000fe20008000000 */
[----:B------:R-:W-:Y:S01]  /*4e60*/  @!P4 R2UR UR8, R0 ;  /* 0x000000000008c2ca */ /* 0x000fe200000e0000 */
[----:B------:R-:W-:Y:S01]  /*4e70*/  IMAD.IADD R14, R10, 0x1, R62 ;  /* 0x000000010a0e7824 */ /* 0x000fe200078e023e */
[----:B------:R-:W-:Y:S01]  /*4e80*/  @P3 R2UR UR36, R27 ;  /* 0x000000001b2432ca */ /* 0x000fe200000e0000 */
[----:B------:R-:W-:Y:S01]  /*4e90*/  IMAD.IADD R15, R11, 0x1, R63 ;  /* 0x000000010b0f7824 */ /* 0x000fe200078e023f */
[----:B------:R-:W-:Y:S02]  /*4ea0*/  SEL R0, RZ, 0x1, P0 ;  /* 0x00000001ff007807 */ /* 0x000fe40000000000 */
[----:B------:R-:W-:Y:S01]  /*4eb0*/  SEL R29, R29, RZ, P0 ;  /* 0x000000ff1d1d7207 */ /* 0x000fe20000000000 */
[----:B------:R-:W-:Y:S01]  /*4ec0*/  IMAD.U32 R8, RZ, RZ, UR9 ;  /* 0x00000009ff087e24 */ /* 0x000fe2000f8e00ff */
[----:B------:R-:W-:Y:S01]  /*4ed0*/  UMOV UR9, UR17 ;  /* 0x0000001100097c82 */ /* 0x000fe20008000000 */
[----:B------:R-:W-:Y:S03]  /*4ee0*/  LOP3.LUT R28, R28, R0, RZ, 0x3c, !PT ;  /* 0x000000001c1c7212 */ /* 0x000fe600078e3cff */
[----:B------:R-:W-:Y:S01]  /*4ef0*/  @!P4 R2UR UR14, R8 ;  /* 0x00000000080ec2ca */ /* 0x000fe200000e0000 */
[----:B------:R-:W-:Y:S01]  /*4f00*/  IMAD.U32 R9, RZ, RZ, UR8 ;  /* 0x00000008ff097e24 */ /* 0x000fe2000f8e00ff */
[----:B------:R-:W-:Y:S01]  /*4f10*/  @!UP1 UIADD3 UR8, UPT, UPT, UR7, 0x6200, URZ ;  /* 0x0000620007089890 */ /* 0x000fe2000fffe0ff */
[----:B------:R-:W-:Y:S03]  /*4f20*/  VOTEU.ALL UP1, P4 ;  /* 0x0000000000ff7886 */ /* 0x000fe60002020000 */
[----:B------:R-:W-:Y:S11]  /*4f30*/  @!P4 R2UR UR15, R9 ;  /* 0x00000000090fc2ca */ /* 0x000ff600000e0000 */
[----:B------:R-:W-:Y:S02]  /*4f40*/  @!UPT UIADD3 URZ, UPT, UPT, URZ, URZ, URZ ;  /* 0x000000fffffff290 */ /* 0x000fe4000fffe0ff */
[----:B------:R2:W-:Y:S01]  /*4f50*/  @!UP1 UTMALDG.3D [UR8], [UR14], desc[UR18] ;  /* 0x000012080e0095b4 */ /* 0x0005e20008011000 */
[----:B------:R2:W-:Y:S01]  /*4f60*/  @!P4 SYNCS.ARRIVE.TRANS64.RED.A0TR RZ, [UR7+0x78], R25 ;  /* 0x00007819ffffc9a7 */ /* 0x0005e20008300407 */
[----:B------:R-:W-:Y:S01]  /*4f70*/  UPLOP3.LUT UP1, UPT, UPT, UPT, UPT, 0x80, 0x8 ;  /* 0x000000000008789c */ /* 0x000fe20003f2f070 */
[----:B------:R-:W-:Y:S01]  /*4f80*/  SYNCS.ARRIVE.TRANS64.RED.A1T0 RZ, [UR13], RZ ;  /* 0x000000ffffff79a7 */ /* 0x000fe2000810040d */
[----:B------:R-:W-:Y:S09]  /*4f90*/  @P3 BRA `(.L_x_84) ;  /* 0xffffffec002c3947 */ /* 0x000ff2000383ffff */
[----:B------:R-:W1:Y:S02]  /*4fa0*/  SYNCS.PHASECHK.TRANS64.TRYWAIT P0, [UR7+0x80], R32 ;  /* 0x00008020ff0075a7 */ /* 0x000e640008001107 */
[----:B-1----:R-:W-:Y:S05]  /*4fb0*/  @!P0 BRA `(.L_x_85) ;  /* 0x0000005800508947 */ /* 0x002fea0003800000 */
.L_x_219:
[----:B------:R-:W3:Y:S02]  /*4fc0*/  SYNCS.PHASECHK.TRANS64.TRYWAIT P0, [UR7+0x88], R32 ;  /* 0x00008820ff0075a7 */ /* 0x000ee40008001107 */
[----:B---3--:R-:W-:Y:S05]  /*4fd0*/  @!P0 BRA `(.L_x_86) ;  /* 0x0000005800608947 */ /* 0x008fea0003800000 */
.L_x_221:
[----:B------:R-:W3:Y:S01]  /*4fe0*/  SYNCS.PHASECHK.TRANS64.TRYWAIT P0, [UR7+0x90], R32 ;  /* 0x00009020ff0075a7 */ /* 0x000ee20008001107 */
[----:B-1----:R-:W-:Y:S01]  /*4ff0*/  HFMA2 R0, -RZ, RZ, 0, 5.9604644775390625e-08 ;  /* 0x00000001ff007431 */ /* 0x002fe200000001ff */
[----:B---3--:R-:W-:Y:S06]  /*5000*/  @!P0 BRA `(.L_x_87) ;  /* 0x00000058006c8947 */ /* 0x008fec0003800000 */
.L_x_223:
[----:B-1----:R-:W-:Y:S02]  /*5010*/  MOV R2, UR7 ;  /* 0x0000000700027c02 */ /* 0x002fe40008000f00 */
[----:B------:R-:W-:-:S07]  /*5020*/  SHF.L.U32 R0, R0, 0x1f, RZ ;  /* 0x0000001f00007819 */ /* 0x000fce00000006ff */
.L_x_88:
[----:B-1----:R1:W3:Y:S02]  /*5030*/  SYNCS.PHASECHK.TRANS64.TRYWAIT P0, [R2+URZ+0x98], R0 ;  /* 0x00009800020075a7 */ /* 0x0022e400080011ff */
[----:B---3--:R-:W-:Y:S05]  /*5040*/  @!P0 NANOSLEEP.SYNCS 0x989680 ;  /* 0x009896800000895d */ /* 0x008fea0003900000 */
[----:B------:R-:W3:Y:S02]  /*5050*/  @!P0 SYNCS.PHASECHK.TRANS64 P0, [R2+URZ+0x98], R0 ;  /* 0x00009800020085a7 */ /* 0x000ee400080010ff */
[----:B--23--:R-:W-:Y:S05]  /*5060*/  @P0 EXIT ;  /* 0x000000000000094d */ /* 0x00cfea0003800000 */
[----:B------:R-:W-:Y:S05]  /*5070*/  BRA `(.L_x_88) ;  /* 0xfffffffc00ec7947 */ /* 0x000fea000383ffff */
.L_x_69:
[----:B------:R-:W-:-:S06]  /*5080*/  UISETP.GE.AND UP1, UPT, UR8, 0x4, UPT ;  /* 0x000000040800788c */ /* 0x000fcc000bf26270 */
[----:B------:R-:W-:-:S13]  /*5090*/  PLOP3.LUT P0, PT, PT, PT, UP1, 0x80, 0x8 ;  /* 0x000000000008781c */ /* 0x000fda0003f0f018 */
[----:B------:R-:W-:Y:S05]  /*50a0*/  @!P0 EXIT ;  /* 0x000000000000894d */ /* 0x000fea0003800000 */
[----:B------:R-:W-:Y:S01]  /*50b0*/  BAR.SYNC.DEFER_BLOCKING 0x6, 0xa0 ;  /* 0x0182800000007b1d */ /* 0x000fe20000010000 */
[C---:B------:R-:W-:Y:S01]  /*50c0*/  IMAD.SHL.U32 R2, R76.reuse, 0x10, RZ ;  /* 0x000000104c027824 */ /* 0x040fe200078e00ff */
[C---:B------:R-:W-:Y:S01]  /*50d0*/  SHF.L.U32 R32, R76.reuse, 0x10, RZ ;  /* 0x000000104c207819 */ /* 0x040fe200000006ff */
[C---:B------:R-:W-:Y:S01]  /*50e0*/  IMAD.SHL.U32 R75, R76.reuse, 0x2, RZ ;  /* 0x000000024c4b7824 */ /* 0x040fe200078e00ff */
[----:B------:R-:W-:Y:S01]  /*50f0*/  LOP3.LUT R77, R76, 0x60, RZ, 0xc0, !PT ;  /* 0x000000604c4d7812 */ /* 0x000fe200078ec0ff */
[----:B------:R-:W-:Y:S01]  /*5100*/  HFMA2 R71, -RZ, RZ, 0, 0 ;  /* 0x00000000ff477431 */ /* 0x000fe200000001ff */
[----:B------:R-:W-:Y:S02]  /*5110*/  UMOV UR48, 0x400 ;  /* 0x0000040000307882 */ /* 0x000fe40000000000 */
[----:B------:R-:W1:Y:S01]  /*5120*/  LDC R67, c[0x0][0x370] ;  /* 0x0000dc00ff437b82 */ /* 0x000e620000000800 */
[----:B------:R-:W-:Y:S01]  /*5130*/  ULEA UR48, UR37, UR48, 0x18 ;  /* 0x0000003025307291 */ /* 0x000fe2000f8ec0ff */
[----:B------:R-:W-:Y:S01]  /*5140*/  LOP3.LUT R3, R2, 0x60, RZ, 0xc0, !PT ;  /* 0x0000006002037812 */ /* 0x000fe200078ec0ff */
[----:B------:R-:W-:Y:S01]  /*5150*/  IMAD.MOV.U32 R31, RZ, RZ, RZ ;  /* 0x000000ffff1f7224 */ /* 0x000fe200078e00ff */
[----:B------:R-:W-:Y:S01]  /*5160*/  LOP3.LUT R74, R76, 0x2, RZ, 0xc0, !PT ;  /* 0x000000024c4a7812 */ /* 0x000fe200078ec0ff */
[----:B------:R-:W-:Y:S01]  /*5170*/  UIADD3 UR4, UPT, UPT, UR48, 0x200, URZ ;  /* 0x0000020030047890 */ /* 0x000fe2000fffe0ff */
[----:B------:R-:W-:Y:S01]  /*5180*/  LOP3.LUT R75, R3, 0xc, R75, 0xf8, !PT ;  /* 0x0000000c034b7812 */ /* 0x000fe200078ef84b */
[----:B------:R-:W-:Y:S01]  /*5190*/  IMAD.MOV.U32 R80, RZ, RZ, RZ ;  /* 0x000000ffff507224 */ /* 0x000fe200078e00ff */
[----:B------:R-:W2:Y:S01]  /*51a0*/  LDC R28, c[0x0][0xb0c] ;  /* 0x0002c300ff1c7b82 */ /* 0x000ea20000000800 */
[----:B------:R-:W-:Y:S01]  /*51b0*/  LOP3.LUT R32, R32, 0x600000, RZ, 0xc0, !PT ;  /* 0x0060000020207812 */ /* 0x000fe200078ec0ff */
[----:B------:R-:W4:Y:S01]  /*51c0*/  LDCU.64 UR52, c[0x0][0x348] ;  /* 0x00006900ff3477ac */ /* 0x000f220008000a00 */
[----:B------:R-:W-:Y:S01]  /*51d0*/  IMAD.U32 R69, RZ, RZ, UR4 ;  /* 0x00000004ff457e24 */ /* 0x000fe2000f8e00ff */
[----:B------:R-:W-:-:S02]  /*51e0*/  LOP3.LUT R75, R75, 0x790, R2, 0xf8, !PT ;  /* 0x000007904b4b7812 */ /* 0x000fc400078ef802 */
[----:B------:R-:W-:Y:S01]  /*51f0*/  LOP3.LUT R76, R76, 0x4, RZ, 0xc0, !PT ;  /* 0x000000044c4c7812 */ /* 0x000fe200078ec0ff */
[----:B------:R-:W1:Y:S01]  /*5200*/  LDCU.64 UR38, c[0x0][0x888] ;  /* 0x00011100ff2677ac */ /* 0x000e620008000a00 */
[----:B------:R-:W1:Y:S01]  /*5210*/  LDC R65, c[0x0][0xb20] ;  /* 0x0002c800ff417b82 */ /* 0x000e620000000800 */
[----:B------:R-:W3:Y:S01]  /*5220*/  LDS R0, [UR48+0x160] ;  /* 0x00016030ff007984 */ /* 0x000ee20008000800 */
[----:B------:R-:W-:Y:S01]  /*5230*/  LEA R75, R75, R69, 0x2 ;  /* 0x000000454b4b7211 */ /* 0x000fe200078e10ff */
[----:B------:R-:W1:Y:S01]  /*5240*/  LDCU.64 UR44, c[0x0][0x890] ;  /* 0x00011200ff2c77ac */ /* 0x000e620008000a00 */
[----:B------:R-:W-:-:S03]  /*5250*/  MOV R72, RZ ;  /* 0x000000ff00487202 */ /* 0x000fc60000000f00 */
[--C-:B------:R-:W-:Y:S01]  /*5260*/  IMAD R74, R74, -0x10, R75.reuse ;  /* 0xfffffff04a4a7824 */ /* 0x100fe200078e024b */
[----:B------:R-:W1:Y:S01]  /*5270*/  LDC R27, c[0x0][0xb30] ;  /* 0x0002cc00ff1b7b82 */ /* 0x000e620000000800 */
[----:B------:R-:W-:Y:S01]  /*5280*/  IMAD R73, R76, -0x10, R75 ;  /* 0xfffffff04c497824 */ /* 0x000fe200078e024b */
[----:B------:R-:W-:Y:S01]  /*5290*/  UMOV UR49, URZ ;  /* 0x000000ff00317c82 */ /* 0x000fe20008000000 */
[----:B------:R-:W-:-:S05]  /*52a0*/  UMOV UR51, URZ ;  /* 0x000000ff00337c82 */ /* 0x000fca0008000000 */
[----:B------:R-:W1:Y:S08]  /*52b0*/  LDC.64 R60, c[0x0][0xb10] ;  /* 0x0002c400ff3c7b82 */ /* 0x000e700000000a00 */
[----:B------:R-:W1:Y:S08]  /*52c0*/  LDC.64 R24, c[0x0][0xb18] ;  /* 0x0002c600ff187b82 */ /* 0x000e700000000a00 */
[----:B------:R-:W1:Y:S08]  /*52d0*/  LDC.64 R22, c[0x0][0xb28] ;  /* 0x0002ca00ff167b82 */ /* 0x000e700000000a00 */
[----:B------:R-:W1:Y:S01]  /*52e0*/  LDC.64 R58, c[0x0][0x8b0] ;  /* 0x00022c00ff3a7b82 */ /* 0x000e620000000a00 */
[----:B---3--:R-:W-:-:S07]  /*52f0*/  IMAD.IADD R32, R0, 0x1, R32 ;  /* 0x0000000100207824 */ /* 0x008fce00078e0220 */
[----:B------:R-:W3:Y:S08]  /*5300*/  LDC.64 R56, c[0x0][0x8a8] ;  /* 0x00022a00ff387b82 */ /* 0x000ef00000000a00 */
[----:B--2-4-:R-:W1:Y:S02]  /*5310*/  LDC R66, c[0x0][0x374] ;  /* 0x0000dd00ff427b82 */ /* 0x014e640000000800 */
.L_x_164:
[C---:B------:R-:W-:Y:S02]  /*5320*/  LEA R0, R80.reuse, UR48, 0x3 ;  /* 0x0000003050007c11 */ /* 0x040fe4000f8e18ff */
[----:B------:R-:W-:Y:S02]  /*5330*/  SHF.L.U32 R2, R71, 0x1f, RZ ;  /* 0x0000001f47027819 */ /* 0x000fe400000006ff */
[----:B------:R-:W-:Y:S02]  /*5340*/  LEA R16, R80, UR48, 0x4 ;  /* 0x0000003050107c11 */ /* 0x000fe4000f8e20ff */
[----:B------:R-:W2:Y:S02]  /*5350*/  SYNCS.PHASECHK.TRANS64.TRYWAIT P0, [R0+URZ+0xb0], R2 ;  /* 0x0000b002000075a7 */ /* 0x000ea400080011ff */
[----:B--23--:R-:W-:Y:S05]  /*5360*/  @!P0 BRA `(.L_x_89) ;  /* 0x0000005400ac8947 */ /* 0x00cfea0003800000 */
.L_x_224:
[----:B------:R-:W4:Y:S01]  /*5370*/  LDC.64 R10, c[0x0][0xb10] ;  /* 0x0002c400ff0a7b82 */ /* 0x000f220000000a00 */
[----:B------:R-:W3:Y:S01]  /*5380*/  LDS.128 R16, [R16+0x140] ;  /* 0x0001400010107984 */ /* 0x000ee20000000c00 */
[----:B-1----:R-:W-:Y:S01]  /*5390*/  ISETP.NE.AND P1, PT, R27, 0x1, PT ;  /* 0x000000011b00780c */ /* 0x002fe20003f25270 */
[----:B--2---:R-:W-:Y:S01]  /*53a0*/  VIADD R0, R0, 0xc0 ;  /* 0x000000c000007836 */ /* 0x004fe20000000000 */
[----:B------:R-:W-:Y:S04]  /*53b0*/  ISETP.GE.AND P0, PT, R26, 0x1, PT ;  /* 0x000000011a00780c */ /* 0x000fe80003f06270 */
[----:B------:R-:W1:Y:S01]  /*53c0*/  LDC.64 R8, c[0x0][0xb18] ;  /* 0x0002c600ff087b82 */ /* 0x000e620000000a00 */
[----:B------:R-:W-:Y:S01]  /*53d0*/  PRMT R0, RZ, 0x654, R0 ;  /* 0x00000654ff007816 */ /* 0x000fe20000000000 */
[----:B------:R-:W-:Y:S01]  /*53e0*/  @!PT LDS RZ, [RZ] ;  /* 0x00000000fffff984 */ /* 0x000fe20000000800 */
[----:B------:R-:W-:Y:S01]  /*53f0*/  @!PT LDS RZ, [RZ] ;  /* 0x00000000fffff984 */ /* 0x000fe20000000800 */
[----:B------:R-:W-:Y:S01]  /*5400*/  @!PT LDS RZ, [RZ] ;  /* 0x00000000fffff984 */ /* 0x000fe20000000800 */
[----:B------:R-:W-:Y:S01]  /*5410*/  @!PT LDS RZ, [RZ] ;  /* 0x00000000fffff984 */ /* 0x000fe20000000800 */
[----:B------:R2:W-:Y:S06]  /*5420*/  MEMBAR.ALL.CTA ;  /* 0x0000000000007992 */ /* 0x0005ec0000008000 */
[----:B--2---:R-:W2:Y:S01]  /*5430*/  FENCE.VIEW.ASYNC.S ;  /* 0x00000000000073c6 */ /* 0x004ea20000000000 */
[----:B------:R-:W1:Y:S08]  /*5440*/  @!P1 LDC R12, c[0x0][0xb20] ;  /* 0x0002c800ff0c9b82 */ /* 0x000e700000000800 */
[----:B------:R-:W1:Y:S01]  /*5450*/  @!P1 LDC R7, c[0x0][0xb0c] ;  /* 0x0002c300ff079b82 */ /* 0x000e620000000800 */
[----:B--2---:R2:W-:Y:S01]  /*5460*/  SYNCS.ARRIVE.TRANS64.RED.A1T0 RZ, [R0+URZ], RZ ;  /* 0x000000ff00ff79a7 */ /* 0x0045e200081004ff */
[----:B---3--:R-:W-:Y:S04]  /*5470*/  LOP3.LUT P4, RZ, R18, 0x1, RZ, 0xc0, !PT ;  /* 0x0000000112ff7812 */ /* 0x008fe8000788c0ff */
[----:B------:R-:W-:Y:S09]  /*5480*/  P2R R78, PR, RZ, 0x10 ;  /* 0x00000010ff4e7803 */ /* 0x000ff20000000000 */
[----:B------:R-:W-:Y:S02]  /*5490*/  @P4 MOV R30, R16 ;  /* 0x00000010001e4202 */ /* 0x000fe40000000f00 */
[----:B------:R-:W-:Y:S01]  /*54a0*/  @P4 LOP3.LUT R29, R17, 0xffff, RZ, 0xc0, !PT ;  /* 0x0000ffff111d4812 */ /* 0x000fe200078ec0ff */
[----:B--2-4-:R-:W-:Y:S06]  /*54b0*/  @!P0 BRA `(.L_x_90) ;  /* 0x0000000000a48947 */ /* 0x014fec0003800000 */
[----:B------:R-:W-:Y:S01]  /*54c0*/  IMAD.HI.U32 R0, R66, R25, RZ ;  /* 0x0000001942007227 */ /* 0x000fe200078e00ff */
[----:B------:R-:W-:Y:S02]  /*54d0*/  ISETP.NE.AND P0, PT, R24, 0x1, PT ;  /* 0x000000011800780c */ /* 0x000fe40003f05270 */
[----:B------:R-:W-:Y:S01]  /*54e0*/  ISETP.NE.AND P2, PT, R26, 0x1, PT ;  /* 0x000000011a00780c */ /* 0x000fe20003f45270 */
[----:B------:R-:W-:Y:S01]  /*54f0*/  IMAD.HI.U32 R4, R67, R60, RZ ;  /* 0x0000003c43047227 */ /* 0x000fe200078e00ff */
[----:B------:R-:W-:Y:S02]  /*5500*/  SHF.R.U32.HI R0, RZ, R65, R0 ;  /* 0x00000041ff007219 */ /* 0x000fe40000011600 */
[----:B------:R-:W-:Y:S01]  /*5510*/  ISETP.NE.AND P3, PT, R28, 0x1, PT ;  /* 0x000000011c00780c */ /* 0x000fe20003f65270 */
[----:B------:R-:W-:Y:S01]  /*5520*/  IMAD.HI.U32 R6, R29, R25, RZ ;  /* 0x000000191d067227 */ /* 0x000fe200078e00ff */
[-C--:B------:R-:W-:Y:S02]  /*5530*/  SHF.R.U32.HI R4, RZ, R61.reuse, R4 ;  /* 0x0000003dff047219 */ /* 0x080fe40000011604 */
[----:B------:R-:W-:Y:S01]  /*5540*/  SEL R0, R66, R0, !P0 ;  /* 0x0000000042007207 */ /* 0x000fe20004000000 */
[----:B------:R-:W-:Y:S01]  /*5550*/  IMAD.HI.U32 R5, R30, R60, RZ ;  /* 0x0000003c1e057227 */ /* 0x000fe200078e00ff */
[----:B------:R-:W-:Y:S03]  /*5560*/  SEL R4, R67, R4, !P3 ;  /* 0x0000000443047207 */ /* 0x000fe60005800000 */
[-C--:B------:R-:W-:Y:S01]  /*5570*/  IMAD.HI.U32 R3, R0, R22.reuse, RZ ;  /* 0x0000001600037227 */ /* 0x080fe200078e00ff */
[----:B------:R-:W-:Y:S03]  /*5580*/  SHF.R.U32.HI R5, RZ, R61, R5 ;  /* 0x0000003dff057219 */ /* 0x000fe60000011605 */
[----:B------:R-:W-:Y:S01]  /*5590*/  IMAD.HI.U32 R2, R4, R22, RZ ;  /* 0x0000001604027227 */ /* 0x000fe200078e00ff */
[----:B------:R-:W-:Y:S02]  /*55a0*/  @P2 SHF.R.U32.HI R0, RZ, R23, R3 ;  /* 0x00000017ff002219 */ /* 0x000fe40000011603 */
[----:B------:R-:W-:Y:S02]  /*55b0*/  SHF.R.U32.HI R3, RZ, R65, R6 ;  /* 0x00000041ff037219 */ /* 0x000fe40000011606 */
[----:B------:R-:W-:Y:S01]  /*55c0*/  @P2 SHF.R.U32.HI R4, RZ, R23, R2 ;  /* 0x00000017ff042219 */ /* 0x000fe20000011602 */
[----:B------:R-:W-:Y:S01]  /*55d0*/  IMAD R0, R26, R0, RZ ;  /* 0x000000001a007224 */ /* 0x000fe200078e02ff */
[----:B------:R-:W-:Y:S02]  /*55e0*/  SEL R3, R29, R3, !P0 ;  /* 0x000000031d037207 */ /* 0x000fe40004000000 */
[----:B------:R-:W-:Y:S01]  /*55f0*/  SEL R2, R30, R5, !P3 ;  /* 0x000000051e027207 */ /* 0x000fe20005800000 */
[----:B------:R-:W-:Y:S01]  /*5600*/  IMAD R5, R26, R4, RZ ;  /* 0x000000041a057224 */ /* 0x000fe200078e02ff */
[C---:B------:R-:W-:Y:S01]  /*5610*/  ISETP.GE.AND P0, PT, R3.reuse, R0, PT ;  /* 0x000000000300720c */ /* 0x040fe20003f06270 */
[C---:B------:R-:W-:Y:S03]  /*5620*/  IMAD.HI.U32 R0, R3.reuse, R22, RZ ;  /* 0x0000001603007227 */ /* 0x040fe600078e00ff */
[C---:B------:R-:W-:Y:S02]  /*5630*/  ISETP.GE.OR P0, PT, R2.reuse, R5, P0 ;  /* 0x000000050200720c */ /* 0x040fe40000706670 */
[----:B------:R-:W-:Y:S04]  /*5640*/  SHF.R.U32.HI R0, RZ, R23, R0 ;  /* 0x00000017ff007219 */ /* 0x000fe80000011600 */
[C---:B------:R-:W-:Y:S05]  /*5650*/  SEL R6, R3.reuse, R0, !P2 ;  /* 0x0000000003067207 */ /* 0x040fea0005000000 */
        /* <DEDUP_REMOVED lines=14> */
[----:B------:R-:W-:Y:S07]  /*5740*/  IMAD R29, R3, R24, R29 ;  /* 0x00000018031d7224 */ /* 0x000fee00078e021d */
.L_x_90:
[----:B-1----:R-:W-:Y:S01]  /*5750*/  @!P1 ISETP.NE.AND P0, PT, R8, 0x1, PT ;  /* 0x000000010800980c */ /* 0x002fe20003f05270 */
[----:B------:R-:W-:Y:S01]  /*5760*/  @!P1 IMAD.HI.U32 R2, R29, R9, RZ ;  /* 0x000000091d029227 */ /* 0x000fe200078e00ff */
[----:B------:R-:W-:Y:S01]  /*5770*/  R2UR UR42, R15 ;  /* 0x000000000f2a72ca */ /* 0x000fe200000e0000 */
[----:B------:R-:W-:Y:S01]  /*5780*/  BSSY.RECONVERGENT B6, `(.L_x_91) ;  /* 0x0000031000067945 */ /* 0x000fe20003800200 */
[----:B------:R-:W-:Y:S01]  /*5790*/  R2UR UR41, R14 ;  /* 0x000000000e2972ca */ /* 0x000fe200000e0000 */
[----:B------:R-:W-:Y:S01]  /*57a0*/  @!P1 IMAD.HI.U32 R0, R30, R10, RZ ;  /* 0x0000000a1e009227 */ /* 0x000fe200078e00ff */
[----:B------:R-:W-:Y:S02]  /*57b0*/  @!P1 SHF.R.U32.HI R2, RZ, R12, R2 ;  /* 0x0000000cff029219 */ /* 0x000fe40000011602 */
[----:B------:R-:W-:Y:S01]  /*57c0*/  @!P1 ISETP.NE.AND P2, PT, R7, 0x1, PT ;  /* 0x000000010700980c */ /* 0x000fe20003f45270 */
[----:B------:R-:W-:Y:S01]  /*57d0*/  VIADD R80, R80, 0x1 ;  /* 0x0000000150507836 */ /* 0x000fe20000000000 */
[----:B------:R-:W-:Y:S02]  /*57e0*/  @!P1 SEL R2, R29, R2, !P0 ;  /* 0x000000021d029207 */ /* 0x000fe40004000000 */
[----:B------:R-:W-:Y:S02]  /*57f0*/  @!P1 SHF.R.U32.HI R0, RZ, R11, R0 ;  /* 0x0000000bff009219 */ /* 0x000fe40000011600 */
[----:B------:R-:W-:Y:S01]  /*5800*/  LOP3.LUT P0, RZ, R69, 0x1b0, RZ, 0xc0, !PT ;  /* 0x000001b045ff7812 */ /* 0x000fe2000780c0ff */
[----:B------:R-:W-:Y:S01]  /*5810*/  USHF.L.U32 UR42, UR42, 0x7, URZ ;  /* 0x000000072a2a7899 */ /* 0x000fe200080006ff */
[----:B------:R-:W-:Y:S01]  /*5820*/  @!P1 SEL R3, R30, R0, !P2 ;  /* 0x000000001e039207 */ /* 0x000fe20005000000 */
[----:B------:R-:W-:Y:S01]  /*5830*/  USHF.L.U32 UR41, UR41, 0x7, URZ ;  /* 0x0000000729297899 */ /* 0x000fe200080006ff */
[----:B------:R-:W-:Y:S03]  /*5840*/  @P4 SHF.R.U32.HI R70, RZ, 0x10, R17 ;  /* 0x00000010ff464819 */ /* 0x000fe60000011611 */
[----:B------:R-:W-:Y:S02]  /*5850*/  @!P1 IMAD.IADD R0, R2, 0x1, -R3 ;  /* 0x0000000102009824 */ /* 0x000fe400078e0a03 */
[----:B------:R-:W-:Y:S02]  /*5860*/  @!P1 IMAD.IADD R2, R3, 0x1, -R2 ;  /* 0x0000000103029824 */ /* 0x000fe400078e0a02 */
[----:B------:R-:W-:Y:S02]  /*5870*/  @!P1 IMAD R30, R0, R7, R30 ;  /* 0x00000007001e9224 */ /* 0x000fe400078e021e */
[----:B------:R-:W-:Y:S01]  /*5880*/  @!P1 IMAD R29, R2, R8, R29 ;  /* 0x00000008021d9224 */ /* 0x000fe200078e021d */
[----:B------:R-:W-:Y:S06]  /*5890*/  @!P0 BRA `(.L_x_92) ;  /* 0x00000000007c8947 */ /* 0x000fec0003800000 */
[----:B------:R-:W1:Y:S01]  /*58a0*/  LDCU.64 UR8, c[0x4][0x80] ;  /* 0x01001000ff0877ac */ /* 0x000e620008000a00 */
[----:B------:R-:W-:Y:S01]  /*58b0*/  MOV R2, 0x0 ;  /* 0x0000000000027802 */ /* 0x000fe20000000f00 */
[----:B------:R-:W-:Y:S02]  /*58c0*/  HFMA2 R12, -RZ, RZ, 0, 5.9604644775390625e-08 ;  /* 0x00000001ff0c7431 */ /* 0x000fe400000001ff */
[----:B------:R-:W-:Y:S01]  /*58d0*/  IMAD.MOV.U32 R8, RZ, RZ, 0x70 ;  /* 0x00000070ff087424 */ /* 0x000fe200078e00ff */
[----:B------:R2:W3:Y:S01]  /*58e0*/  LDC.64 R14, c[0x4][R2] ;  /* 0x01000000020e7b82 */ /* 0x0004e20000000a00 */
[----:B------:R-:W4:Y:S01]  /*58f0*/  LDCU.64 UR6, c[0x4][0x88] ;  /* 0x01001100ff0677ac */ /* 0x000f220008000a00 */
[----:B------:R-:W-:Y:S01]  /*5900*/  IMAD.MOV.U32 R13, RZ, RZ, RZ ;  /* 0x000000ffff0d7224 */ /* 0x000fe200078e00ff */
[----:B------:R-:W2:Y:S01]  /*5910*/  LDCU.64 UR4, c[0x4][0x8] ;  /* 0x01000100ff0477ac */ /* 0x000ea20008000a00 */
[----:B-1----:R-:W-:Y:S01]  /*5920*/  MOV R5, UR9 ;  /* 0x0000000900057c02 */ /* 0x002fe20008000f00 */
[----:B------:R-:W-:Y:S01]  /*5930*/  IMAD.U32 R4, RZ, RZ, UR8 ;  /* 0x00000008ff047e24 */ /* 0x000fe2000f8e00ff */
[----:B----4-:R-:W-:Y:S01]  /*5940*/  MOV R7, UR7 ;  /* 0x0000000700077c02 */ /* 0x010fe20008000f00 */
[----:B------:R-:W-:Y:S01]  /*5950*/  IMAD.U32 R6, RZ, RZ, UR6 ;  /* 0x00000006ff067e24 */ /* 0x000fe2000f8e00ff */
[----:B--2---:R-:W-:Y:S01]  /*5960*/  MOV R11, UR5 ;  /* 0x00000005000b7c02 */ /* 0x004fe20008000f00 */
[----:B------:R-:W-:Y:S02]  /*5970*/  IMAD.U32 R10, RZ, RZ, UR4 ;  /* 0x00000004ff0a7e24 */ /* 0x000fe4000f8e00ff */
[----:B------:R-:W-:Y:S07]  /*5980*/  LEPC R20, `(.L_x_93) ;  /* 0x000000001014794e */ /* 0x000fee0000000000 */
[----:B---3-5:R-:W-:Y:S05]  /*5990*/  CALL.ABS.NOINC R14 ;  /* 0x000000000e007343 */ /* 0x028fea0003c00000 */
.L_x_93:
[----:B------:R-:W1:Y:S01]  /*59a0*/  LDCU.64 UR8, c[0x4][0x80] ;  /* 0x01001000ff0877ac */ /* 0x000e620008000a00 */
[----:B------:R-:W2:Y:S01]  /*59b0*/  LDC.64 R2, c[0x4][R2] ;  /* 0x0100000002027b82 */ /* 0x000ea20000000a00 */
[----:B------:R-:W-:Y:S02]  /*59c0*/  HFMA2 R12, -RZ, RZ, 0, 5.9604644775390625e-08 ;  /* 0x00000001ff0c7431 */ /* 0x000fe400000001ff */
[----:B------:R-:W-:Y:S02]  /*59d0*/  IMAD.MOV.U32 R8, RZ, RZ, 0x70 ;  /* 0x00000070ff087424 */ /* 0x000fe400078e00ff */
[----:B------:R-:W-:Y:S01]  /*59e0*/  IMAD.MOV.U32 R13, RZ, RZ, RZ ;  /* 0x000000ffff0d7224 */ /* 0x000fe200078e00ff */
[----:B------:R-:W3:Y:S01]  /*59f0*/  LDCU.64 UR6, c[0x4][0x88] ;  /* 0x01001100ff0677ac */ /* 0x000ee20008000a00 */
[----:B------:R-:W4:Y:S01]  /*5a00*/  LDCU.64 UR4, c[0x4][0x8] ;  /* 0x01000100ff0477ac */ /* 0x000f220008000a00 */
[----:B-1----:R-:W-:Y:S02]  /*5a10*/  MOV R4, UR8 ;  /* 0x0000000800047c02 */ /* 0x002fe40008000f00 */
[----:B------:R-:W-:Y:S02]  /*5a20*/  MOV R5, UR9 ;  /* 0x0000000900057c02 */ /* 0x000fe40008000f00 */
[----:B---3--:R-:W-:Y:S01]  /*5a30*/  MOV R7, UR7 ;  /* 0x0000000700077c02 */ /* 0x008fe20008000f00 */
[----:B------:R-:W-:Y:S01]  /*5a40*/  IMAD.U32 R6, RZ, RZ, UR6 ;  /* 0x00000006ff067e24 */ /* 0x000fe2000f8e00ff */
[----:B----4-:R-:W-:Y:S01]  /*5a50*/  MOV R11, UR5 ;  /* 0x00000005000b7c02 */ /* 0x010fe20008000f00 */
[----:B------:R-:W-:Y:S02]  /*5a60*/  IMAD.U32 R10, RZ, RZ, UR4 ;  /* 0x00000004ff0a7e24 */ /* 0x000fe4000f8e00ff */
[----:B------:R-:W-:Y:S07]  /*5a70*/  LEPC R20, `(.L_x_92) ;  /* 0x000000001014794e */ /* 0x000fee0000000000 */
[----:B--2---:R-:W-:Y:S05]  /*5a80*/  CALL.ABS.NOINC R2 ;  /* 0x0000000002007343 */ /* 0x004fea0003c00000 */
.L_x_92:
[----:B------:R-:W-:Y:S05]  /*5a90*/  BSYNC.RECONVERGENT B6 ;  /* 0x0000000000067941 */ /* 0x000fea0003800200 */
.L_x_91:
[----:B------:R-:W-:Y:S01]  /*5aa0*/  ISETP.NE.U32.AND P4, PT, R58, RZ, PT ;  /* 0x000000ff3a00720c */ /* 0x000fe20003f85070 */
[----:B------:R-:W-:Y:S01]  /*5ab0*/  UISETP.NE.AND UP2, UPT, UR50, URZ, UPT ;  /* 0x000000ff3200728c */ /* 0x000fe2000bf45270 */
[----:B------:R-:W-:Y:S01]  /*5ac0*/  ISETP.NE.U32.AND P2, PT, RZ, UR38, PT ;  /* 0x00000026ff007c0c */ /* 0x000fe2000bf45070 */
[----:B------:R-:W-:Y:S01]  /*5ad0*/  UISETP.NE.U32.AND UP1, UPT, UR44, URZ, UPT ;  /* 0x000000ff2c00728c */ /* 0x000fe2000bf25070 */
[----:B------:R-:W-:Y:S01]  /*5ae0*/  ISETP.NE.AND.EX P4, PT, R59, RZ, PT, P4 ;  /* 0x000000ff3b00720c */ /* 0x000fe20003f85340 */
[----:B------:R-:W-:Y:S01]  /*5af0*/  UPLOP3.LUT UP0, UPT, UPT, UPT, UPT, 0x40, 0x4 ;  /* 0x000000000004789c */ /* 0x000fe20003f0e870 */
[----:B------:R-:W-:Y:S01]  /*5b00*/  ISETP.NE.AND.EX P2, PT, RZ, UR39, PT, P2 ;  /* 0x00000027ff007c0c */ /* 0x000fe2000bf45320 */
[----:B------:R-:W-:Y:S01]  /*5b10*/  UISETP.NE.AND.EX UP1, UPT, UR45, URZ, UPT, UP1 ;  /* 0x000000ff2d00728c */ /* 0x000fe2000bf25310 */
[----:B------:R-:W-:Y:S04]  /*5b20*/  PLOP3.LUT P1, PT, PT, PT, UP2, 0x80, 0x8 ;  /* 0x000000000008781c */ /* 0x000fe80003f2f028 */
[----:B------:R-:W-:Y:S06]  /*5b30*/  @UP2 UPLOP3.LUT UP0, UPT, UPT, UPT, UP1, 0x80, 0x8 ;  /* 0x000000000008289c */ /* 0x000fec0003f0f010 */
[----:B------:R-:W-:Y:S01]  /*5b40*/  PLOP3.LUT P0, PT, PT, PT, UP0, 0x80, 0x8 ;  /* 0x000000000008781c */ /* 0x000fe20003f0f008 */
[----:B------:R-:W-:Y:S01]  /*5b50*/  @!UPT UIADD3 URZ, UPT, UPT, URZ, URZ, URZ ;  /* 0x000000fffffff290 */ /* 0x000fe2000fffe0ff */
[----:B------:R-:W-:Y:S11]  /*5b60*/  BRA.U !UP1, `(.L_x_94) ;  /* 0x0000000109387547 */ /* 0x000ff6000b800000 */
[----:B------:R-:W-:Y:S01]  /*5b70*/  UISETP.NE.U32.AND UP0, UPT, UR38, URZ, UPT ;  /* 0x000000ff2600728c */ /* 0x000fe2000bf05070 */
[----:B------:R-:W-:Y:S02]  /*5b80*/  HFMA2 R0, -RZ, RZ, 0, 5.9604644775390625e-08 ;  /* 0x00000001ff007431 */ /* 0x000fe400000001ff */
[----:B------:R-:W-:Y:S01]  /*5b90*/  IMAD.MOV.U32 R64, RZ, RZ, 0x1 ;  /* 0x00000001ff407424 */ /* 0x000fe200078e00ff */
[----:B------:R-:W-:Y:S06]  /*5ba0*/  UISETP.NE.AND.EX UP0, UPT, UR39, URZ, UPT, UP0 ;  /* 0x000000ff2700728c */ /* 0x000fec000bf05300 */
[----:B------:R-:W-:Y:S05]  /*5bb0*/  PLOP3.LUT P3, PT, PT, PT, UP0, 0x80, 0x8 ;  /* 0x000000000008781c */ /* 0x000fea0003f6f008 */
[----:B------:R-:W1:Y:S01]  /*5bc0*/  @UP0 LDCU.64 UR6, c[0x0][0x888] ;  /* 0x00011100ff0607ac */ /* 0x000e620008000a00 */
[----:B------:R-:W-:Y:S07]  /*5bd0*/  @UP0 UIMAD UR4, UR36, UR44, URZ ;  /* 0x0000002c240402a4 */ /* 0x000fee000f8e02ff */
[----:B------:R-:W-:Y:S01]  /*5be0*/  @!P3 PRMT R64, R0, 0x7610, R64 ;  /* 0x000076100040b816 */ /* 0x000fe20000000040 */
[----:B-1----:R-:W-:Y:S03]  /*5bf0*/  @UP0 UIMAD.WIDE UR6, UR4, 0x4, UR6 ;  /* 0x00000004040608a5 */ /* 0x002fe6000f8e0206 */
[----:B------:R-:W1:Y:S03]  /*5c00*/  @!UP0 LDCU UR4, c[0x0][0x880] ;  /* 0x00011000ff0487ac */ /* 0x000e660008000800 */
[----:B------:R-:W-:Y:S01]  /*5c10*/  IMAD.U32 R2, RZ, RZ, UR6 ;  /* 0x00000006ff027e24 */ /* 0x000fe2000f8e00ff */
[----:B------:R-:W-:Y:S05]  /*5c20*/  MOV R3, UR7 ;  /* 0x0000000700037c02 */ /* 0x000fea0008000f00 */
[----:B-----5:R2:W5:Y:S02]  /*5c30*/  @P3 LDG.E R35, desc[UR46][R2.64] ;  /* 0x0000002e02233981 */ /* 0x020564000c1e1900 */
[----:B-12---:R-:W-:Y:S02]  /*5c40*/  @!P3 IMAD.U32 R35, RZ, RZ, UR4 ;  /* 0x00000004ff23be24 */ /* 0x006fe4000f8e00ff */
.L_x_94:
[----:B------:R-:W-:Y:S05]  /*5c50*/  @!P4 BRA `(.L_x_95) ;  /* 0x000000000020c947 */ /* 0x000fea0003800000 */
[----:B------:R-:W-:Y:S04]  /*5c60*/  ISETP.NE.U32.AND P3, PT, R56, RZ, PT ;  /* 0x000000ff3800720c */ /* 0x000fe80003f65070 */
[----:B------:R-:W-:Y:S11]  /*5c70*/  ISETP.NE.AND.EX P3, PT, R57, RZ, PT, P3 ;  /* 0x000000ff3900720c */ /* 0x000ff60003f65330 */
[----:B------:R-:W-:Y:S02]  /*5c80*/  @!UPT UIADD3 URZ, UPT, UPT, URZ, URZ, URZ ;  /* 0x000000fffffff290 */ /* 0x000fe4000fffe0ff */
[----:B------:R-:W1:Y:S01]  /*5c90*/  @P3 LDC.64 R2, c[0x0][0x8a8] ;  /* 0x00022a00ff023b82 */ /* 0x000e620000000a00 */
[----:B------:R-:W-:Y:S04]  /*5ca0*/  @P3 IMAD R0, R58, UR36, RZ ;  /* 0x000000243a003c24 */ /* 0x000fe8000f8e02ff */
[----:B-1----:R-:W-:Y:S05]  /*5cb0*/  @P3 IMAD.WIDE R2, R0, 0x4, R2 ;  /* 0x0000000400023825 */ /* 0x002fea00078e0202 */
[----:B-----5:R1:W5:Y:S02]  /*5cc0*/  @P3 LDG.E R33, desc[UR46][R2.64] ;  /* 0x0000002e02213981 */ /* 0x020364000c1e1900 */
[----:B-1----:R-:W2:Y:S02]  /*5cd0*/  @!P3 LDC R33, c[0x0][0x8a0] ;  /* 0x00022800ff21bb82 */ /* 0x002ea40000000800 */
.L_x_95:
[----:B-----5:R-:W-:Y:S01]  /*5ce0*/  FSETP.NEU.AND P3, PT, R35, RZ, PT ;  /* 0x000000ff2300720b */ /* 0x020fe20003f6d000 */
[----:B------:R-:W-:Y:S01]  /*5cf0*/  BSSY B1, `(.L_x_96) ;  /* 0x0000038000017945 */ /* 0x000fe20003800000 */
[----:B------:R-:W-:Y:S01]  /*5d00*/  SEL R3, RZ, 0xffffffff, P2 ;  /* 0xffffffffff037807 */ /* 0x000fe20001000000 */
[----:B------:R-:W-:Y:S01]  /*5d10*/  IMAD.MOV.U32 R85, RZ, RZ, 0x1 ;  /* 0x00000001ff557424 */ /* 0x000fe200078e00ff */
[----:B------:R-:W-:Y:S01]  /*5d20*/  @P1 LOP3.LUT P2, RZ, R64, 0xff, RZ, 0xc0, !PT ;  /* 0x000000ff40ff1812 */ /* 0x000fe2000784c0ff */
[C---:B------:R-:W-:Y:S01]  /*5d30*/  IMAD R34, R31.reuse, 0x80, R32 ;  /* 0x000000801f227824 */ /* 0x040fe200078e0220 */
[----:B------:R-:W-:Y:S01]  /*5d40*/  @P1 SEL R0, RZ, 0xffffffff, P3 ;  /* 0xffffffffff001807 */ /* 0x000fe20001800000 */
[----:B------:R-:W-:Y:S01]  /*5d50*/  IMAD R81, R76, -0x10, R74 ;  /* 0xfffffff04c517824 */ /* 0x000fe200078e024a */
[----:B------:R-:W-:Y:S01]  /*5d60*/  LEA R83, R31, UR48, 0x3 ;  /* 0x000000301f537c11 */ /* 0x000fe2000f8e18ff */
[----:B------:R-:W-:Y:S01]  /*5d70*/  IMAD.MOV.U32 R84, RZ, RZ, RZ ;  /* 0x000000ffff547224 */ /* 0x000fe200078e00ff */
[C---:B------:R-:W-:Y:S02]  /*5d80*/  @P0 SEL R0, R3.reuse, R0, !P2 ;  /* 0x0000000003000207 */ /* 0x040fe40005000000 */
[----:B------:R-:W-:Y:S02]  /*5d90*/  CS2R R54, SRZ ;  /* 0x0000000000367805 */ /* 0x000fe4000001ff00 */
[----:B------:R-:W-:Y:S02]  /*5da0*/  PLOP3.LUT P2, PT, PT, PT, UP1, 0x80, 0x8 ;  /* 0x000000000008781c */ /* 0x000fe40003f4f018 */
[----:B------:R-:W-:Y:S02]  /*5db0*/  CS2R R52, SRZ ;  /* 0x0000000000347805 */ /* 0x000fe4000001ff00 */
[----:B------:R-:W-:Y:S02]  /*5dc0*/  @P1 LOP3.LUT R0, R0, 0x1, RZ, 0xc0, !PT ;  /* 0x0000000100001812 */ /* 0x000fe400078ec0ff */
[----:B------:R-:W-:Y:S02]  /*5dd0*/  CS2R R50, SRZ ;  /* 0x0000000000327805 */ /* 0x000fe4000001ff00 */
[----:B------:R-:W-:Y:S02]  /*5de0*/  LOP3.LUT P4, R79, R64, 0xff, RZ, 0xc0, !PT ;  /* 0x000000ff404f7812 */ /* 0x000fe4000788c0ff */
[----:B------:R-:W-:Y:S02]  /*5df0*/  CS2R R48, SRZ ;  /* 0x0000000000307805 */ /* 0x000fe4000001ff00 */
[----:B------:R-:W-:Y:S02]  /*5e00*/  ISETP.NE.U32.OR P5, PT, R0, 0x1, !P1 ;  /* 0x000000010000780c */ /* 0x000fe40004fa5470 */
[----:B------:R-:W-:Y:S02]  /*5e10*/  CS2R R46, SRZ ;  /* 0x00000000002e7805 */ /* 0x000fe4000001ff00 */
[----:B------:R-:W-:Y:S02]  /*5e20*/  SEL R2, RZ, 0xffffffff, P3 ;  /* 0xffffffffff027807 */ /* 0x000fe40001800000 */
[----:B------:R-:W-:Y:S02]  /*5e30*/  CS2R R44, SRZ ;  /* 0x00000000002c7805 */ /* 0x000fe4000001ff00 */
[----:B------:R-:W-:Y:S02]  /*5e40*/  P2R R82, PR, RZ, 0x20 ;  /* 0x00000020ff527803 */ /* 0x000fe40000000000 */
[----:B------:R-:W-:Y:S02]  /*5e50*/  CS2R R42, SRZ ;  /* 0x00000000002a7805 */ /* 0x000fe4000001ff00 */
[----:B------:R-:W-:Y:S02]  /*5e60*/  CS2R R40, SRZ ;  /* 0x0000000000287805 */ /* 0x000fe4000001ff00 */
[----:B------:R-:W-:Y:S04]  /*5e70*/  @P2 SEL R2, R3, R2, !P4 ;  /* 0x0000000203022207 */ /* 0x000fe80006000000 */
[----:B------:R-:W-:Y:S02]  /*5e80*/  LOP3.LUT R2, R2, 0x1, RZ, 0xc0, !PT ;  /* 0x0000000102027812 */ /* 0x000fe400078ec0ff */
[----:B------:R-:W-:Y:S02]  /*5e90*/  @P5 SHF.L.U32 R0, RZ, 0x1f, RZ ;  /* 0x0000001fff005819 */ /* 0x000fe400000006ff */
[----:B------:R-:W-:Y:S02]  /*5ea0*/  ISETP.NE.U32.AND P2, PT, R2, 0x1, PT ;  /* 0x000000010200780c */ /* 0x000fe40003f45070 */
[----:B------:R1:W3:Y:S02]  /*5eb0*/  @P5 SYNCS.PHASECHK.TRANS64.TRYWAIT P1, [UR48+0x60], R0 ;  /* 0x00006000ff0055a7 */ /* 0x0002e40008021130 */
[----:B------:R-:W-:Y:S02]  /*5ec0*/  P2R R86, PR, RZ, 0x4 ;  /* 0x00000004ff567803 */ /* 0x000fe40000000000 */
[----:B-1----:R-:W-:Y:S04]  /*5ed0*/  SHF.L.U32 R0, R72, 0x1f, RZ ;  /* 0x0000001f48007819 */ /* 0x002fe800000006ff */
[----:B------:R1:W4:Y:S01]  /*5ee0*/  SYNCS.PHASECHK.TRANS64.TRYWAIT P0, [R83+URZ+0xd0], R0 ;  /* 0x0000d000530075a7 */ /* 0x00032200080011ff */
[----:B---3--:R-:W-:Y:S01]  /*5ef0*/  @P5 SEL R85, RZ, 0x1, !P1 ;  /* 0x00000001ff555807 */ /* 0x008fe20004800000 */
[----:B-1----:R-:W-:Y:S06]  /*5f00*/  @!P5 BRA `(.L_x_97) ;  /* 0x000000000058d947 */ /* 0x002fec0003800000 */
[----:B------:R-:W-:Y:S01]  /*5f10*/  IMAD.MOV.U32 R54, RZ, RZ, RZ ;  /* 0x000000ffff367224 */ /* 0x000fe200078e00ff */
[----:B------:R-:W-:Y:S01]  /*5f20*/  ISETP.NE.AND P1, PT, R85, RZ, PT ;  /* 0x000000ff5500720c */ /* 0x000fe20003f25270 */
[----:B------:R-:W-:Y:S01]  /*5f30*/  BSSY B0, `(.L_x_98) ;  /* 0x000000c000007945 */ /* 0x000fe20003800000 */
[----:B------:R-:W-:Y:S02]  /*5f40*/  CS2R R42, SRZ ;  /* 0x00000000002a7805 */ /* 0x000fe4000001ff00 */
[----:B------:R-:W-:Y:S02]  /*5f50*/  CS2R R40, SRZ ;  /* 0x0000000000287805 */ /* 0x000fe4000001ff00 */
[----:B------:R-:W-:Y:S02]  /*5f60*/  CS2R R46, SRZ ;  /* 0x00000000002e7805 */ /* 0x000fe4000001ff00 */
[----:B------:R-:W-:Y:S02]  /*5f70*/  CS2R R44, SRZ ;  /* 0x00000000002c7805 */ /* 0x000fe4000001ff00 */
[----:B------:R-:W-:Y:S02]  /*5f80*/  CS2R R50, SRZ ;  /* 0x0000000000327805 */ /* 0x000fe4000001ff00 */
[----:B------:R-:W-:Y:S02]  /*5f90*/  CS2R R48, SRZ ;  /* 0x0000000000307805 */ /* 0x000fe4000001ff00 */
[----:B------:R-:W-:Y:S01]  /*5fa0*/  CS2R R52, SRZ ;  /* 0x0000000000347805 */ /* 0x000fe2000001ff00 */
[----:B------:R-:W-:Y:S06]  /*5fb0*/  @P1 BRA `(.L_x_99) ;  /* 0x00000000000c1947 */ /* 0x000fec0003800000 */
[----:B------:R-:W-:Y:S04]  /*5fc0*/  SHF.L.U32 R3, RZ, 0x1f, RZ ;  /* 0x0000001fff037819 */ /* 0x000fe800000006ff */
[----:B------:R-:W1:Y:S02]  /*5fd0*/  SYNCS.PHASECHK.TRANS64.TRYWAIT P1, [UR48+0x60], R3 ;  /* 0x00006003ff0075a7 */ /* 0x000e640008021130 */
[----:B-1----:R-:W-:Y:S05]  /*5fe0*/  @!P1 BRA `(.L_x_100) ;  /* 0x0000004800a09947 */ /* 0x002fea0003800000 */
.L_x_99:
[----:B------:R-:W-:Y:S05]  /*5ff0*/  BSYNC B0 ;  /* 0x0000000000007941 */ /* 0x000fea0003800000 */
.L_x_98:
[----:B------:R-:W-:Y:S01]  /*6000*/  ISETP.NE.AND P1, PT, R86, RZ, PT ;  /* 0x000000ff5600720c */ /* 0x000fe20003f25270 */
[----:B------:R-:W-:Y:S11]  /*6010*/  HFMA2 R84, -RZ, RZ, 0, 5.9604644775390625e-08 ;  /* 0x00000001ff547431 */ /* 0x000ff600000001ff */
[----:B------:R-:W-:Y:S01]  /*6020*/  @!UPT UIADD3 URZ, UPT, UPT, URZ, URZ, URZ ;  /* 0x000000fffffff290 */ /* 0x000fe2000fffe0ff */
[----:B------:R3:W1:Y:S04]  /*6030*/  @P1 LDS.128 R40, [R75] ;  /* 0x000000004b281984 */ /* 0x0006680000000c00 */
[----:B------:R3:W1:Y:S04]  /*6040*/  @P1 LDS.128 R44, [R74+0x10] ;  /* 0x000010004a2c1984 */ /* 0x0006680000000c00 */
[----:B------:R3:W1:Y:S04]  /*6050*/  @P1 LDS.128 R48, [R73+0x20] ;  /* 0x0000200049301984 */ /* 0x0006680000000c00 */
[----:B------:R3:W1:Y:S02]  /*6060*/  @P1 LDS.128 R52, [R81+0x30] ;  /* 0x0000300051341984 */ /* 0x0006640000000c00 */
.L_x_97:
[----:B------:R-:W-:Y:S05]  /*6070*/  BSYNC B1 ;  /* 0x0000000000017941 */ /* 0x000fea0003800000 */
.L_x_96:
[----:B-1----:R-:W-:Y:S04]  /*6080*/  SHF.R.U32.HI R2, RZ, 0x15, R34 ;  /* 0x00000015ff027819 */ /* 0x002fe80000011622 */
[----:B------:R-:W-:Y:S01]  /*6090*/  LOP3.LUT P1, RZ, R2, 0x3, R68, 0x48, !PT ;  /* 0x0000000302ff7812 */ /* 0x000fe20007824844 */
[----:B------:R-:W-:Y:S01]  /*60a0*/  @!UPT UIADD3 URZ, UPT, UPT, URZ, URZ, URZ ;  /* 0x000000fffffff290 */ /* 0x000fe2000fffe0ff */
[----:B----4-:R-:W-:Y:S11]  /*60b0*/  @P0 BRA `(.L_x_101) ;  /* 0x0000000000080947 */ /* 0x010ff60003800000 */
[----:B------:R-:W1:Y:S02]  /*60c0*/  SYNCS.PHASECHK.TRANS64.TRYWAIT P0, [R83+URZ+0xd0], R0 ;  /* 0x0000d000530075a7 */ /* 0x000e6400080011ff */
[----:B-1----:R-:W-:Y:S05]  /*60d0*/  @!P0 BRA `(.L_x_102) ;  /* 0x00000048007c8947 */ /* 0x002fea0003800000 */
.L_x_101:
[----:B------:R-:W-:Y:S05]  /*60e0*/  @!P1 BRA `(.L_x_103) ;  /* 0x0000000000409947 */ /* 0x000fea0003800000 */
[----:B------:R-:W4:Y:S01]  /*60f0*/  LDCU.64 UR8, c[0x4][0x70] ;  /* 0x01000e00ff0877ac */ /* 0x000f220008000a00 */
[----:B------:R-:W-:Y:S01]  /*6100*/  MOV R3, 0x0 ;  /* 0x0000000000037802 */ /* 0x000fe20000000f00 */
[----:B------:R-:W-:Y:S02]  /*6110*/  HFMA2 R12, -RZ, RZ, 0, 5.9604644775390625e-08 ;  /* 0x00000001ff0c7431 */ /* 0x000fe400000001ff */
[----:B------:R-:W-:Y:S02]  /*6120*/  IMAD.MOV.U32 R8, RZ, RZ, 0x192 ;  /* 0x00000192ff087424 */ /* 0x000fe400078e00ff */
[----:B------:R-:W-:Y:S01]  /*6130*/  IMAD.MOV.U32 R13, RZ, RZ, RZ ;  /* 0x000000ffff0d7224 */ /* 0x000fe200078e00ff */
[----:B------:R-:W5:Y:S01]  /*6140*/  LDCU.64 UR6, c[0x4][0x78] ;  /* 0x01000f00ff0677ac */ /* 0x000f620008000a00 */
[----:B------:R-:W1:Y:S01]  /*6150*/  LDC.64 R2, c[0x4][R3] ;  /* 0x0100000003027b82 */ /* 0x000e620000000a00 */
[----:B------:R-:W2:Y:S01]  /*6160*/  LDCU.64 UR4, c[0x4][0x10] ;  /* 0x01000200ff0477ac */ /* 0x000ea20008000a00 */
[----:B----4-:R-:W-:Y:S01]  /*6170*/  MOV R5, UR9 ;  /* 0x0000000900057c02 */ /* 0x010fe20008000f00 */
[----:B------:R-:W-:Y:S01]  /*6180*/  IMAD.U32 R4, RZ, RZ, UR8 ;  /* 0x00000008ff047e24 */ /* 0x000fe2000f8e00ff */
[----:B-----5:R-:W-:Y:S01]  /*6190*/  MOV R7, UR7 ;  /* 0x0000000700077c02 */ /* 0x020fe20008000f00 */
[----:B------:R-:W-:Y:S01]  /*61a0*/  IMAD.U32 R6, RZ, RZ, UR6 ;  /* 0x00000006ff067e24 */ /* 0x000fe2000f8e00ff */
[----:B--2---:R-:W-:Y:S01]  /*61b0*/  MOV R11, UR5 ;  /* 0x00000005000b7c02 */ /* 0x004fe20008000f00 */
[----:B------:R-:W-:Y:S02]  /*61c0*/  IMAD.U32 R10, RZ, RZ, UR4 ;  /* 0x00000004ff0a7e24 */ /* 0x000fe4000f8e00ff */
[----:B------:R-:W-:Y:S07]  /*61d0*/  LEPC R20, `(.L_x_103) ;  /* 0x000000001014794e */ /* 0x000fee0000000000 */
[----:B-1-3--:R-:W-:Y:S05]  /*61e0*/  CALL.ABS.NOINC R2 ;  /* 0x0000000002007343 */ /* 0x00afea0003c00000 */
.L_x_103:
[----:B------:R-:W-:Y:S05]  /*61f0*/  WARPSYNC.ALL ;  /* 0x0000000000007948 */ /* 0x000fea0003800000 */
[----:B------:R-:W-:Y:S01]  /*6200*/  R2UR UR4, R34 ;  /* 0x00000000220472ca */ /* 0x000fe200000e0000 */
[----:B------:R-:W-:Y:S01]  /*6210*/  BSSY.RECONVERGENT B0, `(.L_x_104) ;  /* 0x0000039000007945 */ /* 0x000fe20003800200 */
[----:B------:R-:W-:Y:S11]  /*6220*/  ISETP.NE.AND P0, PT, R77, RZ, PT ;  /* 0x000000ff4d00720c */ /* 0x000ff60003f05270 */
[----:B------:R-:W1:Y:S02]  /*6230*/  LDTM.x16 R4, tmem[UR4] ;  /* 0x00000004000479ee */ /* 0x000e640008240000 */
[C---:B-12---:R-:W-:Y:S01]  /*6240*/  FMUL R0, R33.reuse, R4 ;  /* 0x0000000421007220 */ /* 0x046fe20000400000 */
[C---:B------:R-:W-:Y:S01]  /*6250*/  FMUL R2, R33.reuse, R5 ;  /* 0x0000000521027220 */ /* 0x040fe20000400000 */
[C---:B------:R-:W-:Y:S01]  /*6260*/  FMUL R3, R33.reuse, R6 ;  /* 0x0000000621037220 */ /* 0x040fe20000400000 */
[----:B------:R-:W-:Y:S01]  /*6270*/  FMUL R7, R33, R7 ;  /* 0x0000000721077220 */ /* 0x000fe20000400000 */
[----:B------:R-:W-:Y:S01]  /*6280*/  FFMA R36, R35, R40, R0 ;  /* 0x0000002823247223 */ /* 0x000fe20000000000 */
        /* <DEDUP_REMOVED lines=10> */
[----:B------:R1:W-:Y:S01]  /*6330*/  STS.128 [R75], R36 ;  /* 0x000000244b007388 */ /* 0x0003e20000000c00 */
        /* <DEDUP_REMOVED lines=8> */
[----:B------:R1:W-:Y:S01]  /*63c0*/  STS.128 [R74+0x10], R4 ;  /* 0x000010044a007388 */ /* 0x0003e20000000c00 */
[----:B------:R-:W-:Y:S01]  /*63d0*/  FMUL R13, R33, R17 ;  /* 0x00000011210d7220 */ /* 0x000fe20000400000 */
[----:B------:R-:W-:Y:S01]  /*63e0*/  FFMA R10, R35, R50, R10 ;  /* 0x00000032230a7223 */ /* 0x000fe2000000000a */
[----:B------:R-:W-:Y:S01]  /*63f0*/  FMUL R14, R33, R18 ;  /* 0x00000012210e7220 */ /* 0x000fe20000400000 */
[----:B------:R-:W-:Y:S01]  /*6400*/  FFMA R11, R35, R51, R15 ;  /* 0x00000033230b7223 */ /* 0x000fe2000000000f */
[----:B------:R-:W-:Y:S01]  /*6410*/  FMUL R19, R33, R19 ;  /* 0x0000001321137220 */ /* 0x000fe20000400000 */
[C---:B------:R-:W-:Y:S01]  /*6420*/  FFMA R12, R35.reuse, R52, R12 ;  /* 0x00000034230c7223 */ /* 0x040fe2000000000c */
[C---:B------:R-:W-:Y:S01]  /*6430*/  FFMA R13, R35.reuse, R53, R13 ;  /* 0x00000035230d7223 */ /* 0x040fe2000000000d */
[C---:B------:R-:W-:Y:S01]  /*6440*/  FFMA R14, R35.reuse, R54, R14 ;  /* 0x00000036230e7223 */ /* 0x040fe2000000000e */
[----:B------:R1:W-:Y:S01]  /*6450*/  STS.128 [R73+0x20], R8 ;  /* 0x0000200849007388 */ /* 0x0003e20000000c00 */
[----:B------:R-:W-:Y:S05]  /*6460*/  FFMA R15, R35, R55, R19 ;  /* 0x00000037230f7223 */ /* 0x000fea0000000013 */
[----:B------:R1:W-:Y:S01]  /*6470*/  STS.128 [R81+0x30], R12 ;  /* 0x0000300c51007388 */ /* 0x0003e20000000c00 */
[----:B------:R-:W-:Y:S01]  /*6480*/  @!PT LDS RZ, [RZ] ;  /* 0x00000000fffff984 */ /* 0x000fe20000000800 */
[----:B------:R-:W-:Y:S01]  /*6490*/  @!PT LDS RZ, [RZ] ;  /* 0x00000000fffff984 */ /* 0x000fe20000000800 */
[----:B------:R-:W-:Y:S01]  /*64a0*/  @!PT LDS RZ, [RZ] ;  /* 0x00000000fffff984 */ /* 0x000fe20000000800 */
[----:B------:R-:W-:Y:S01]  /*64b0*/  @!PT LDS RZ, [RZ] ;  /* 0x00000000fffff984 */ /* 0x000fe20000000800 */
[----:B------:R2:W-:Y:S06]  /*64c0*/  MEMBAR.ALL.CTA ;  /* 0x0000000000007992 */ /* 0x0005ec0000008000 */
[----:B--2---:R-:W2:Y:S02]  /*64d0*/  FENCE.VIEW.ASYNC.S ;  /* 0x00000000000073c6 */ /* 0x004ea40000000000 */
[----:B--2---:R-:W-:Y:S06]  /*64e0*/  BAR.SYNC.DEFER_BLOCKING 0x1, 0x80 ;  /* 0x0042000000007b1d */ /* 0x004fec0000010000 */
[----:B------:R-:W-:Y:S05]  /*64f0*/  @P0 BRA `(.L_x_105) ;  /* 0x0000000000280947 */ /* 0x000fea0003800000 */
[----:B------:R-:W-:Y:S02]  /*6500*/  UIADD3 UR4, UPT, UPT, UR48, 0x200, URZ ;  /* 0x0000020030047890 */ /* 0x000fe4000fffe0ff */
[----:B------:R-:W-:Y:S01]  /*6510*/  UIADD3 UR6, UP0, UPT, UR52, 0x680, URZ ;  /* 0x0000068034067890 */ /* 0x000fe2000ff1e0ff */
[----:B------:R-:W-:Y:S03]  /*6520*/  UMOV UR43, UR36 ;  /* 0x00000024002b7c82 */ /* 0x000fe60008000000 */
[----:B------:R-:W-:Y:S01]  /*6530*/  MOV R69, UR4 ;  /* 0x0000000400457c02 */ /* 0x000fe20008000f00 */
[----:B------:R-:W-:Y:S03]  /*6540*/  UIADD3.X UR7, UPT, UPT, URZ, UR53, URZ, UP0, !UPT ;  /* 0x00000035ff077290 */ /* 0x000fe600087fe4ff */
[----:B------:R-:W-:Y:S11]  /*6550*/  R2UR UR40, R69 ;  /* 0x00000000452872ca */ /* 0x000ff600000e0000 */
[----:B------:R-:W-:Y:S02]  /*6560*/  @!UPT UIADD3 URZ, UPT, UPT, URZ, URZ, URZ ;  /* 0x000000fffffff290 */ /* 0x000fe4000fffe0ff */
[----:B------:R2:W-:Y:S01]  /*6570*/  UTMASTG.3D [UR40], [UR6] ;  /* 0x00000028060073b5 */ /* 0x0005e20008010000 */
[----:B------:R0:W-:Y:S01]  /*6580*/  UTMACMDFLUSH ;  /* 0x00000000000079b7 */ /* 0x0001e20000000000 */
[----:B--2---:R-:W-:Y:S04]  /*6590*/  DEPBAR.LE SB0, 0x1 ;  /* 0x000080400000791a */ /* 0x004fe80000000000 */
.L_x_105:
[----:B------:R-:W-:Y:S05]  /*65a0*/  BSYNC.RECONVERGENT B0 ;  /* 0x0000000000007941 */ /* 0x000fea0003800200 */
.L_x_104:
[----:B------:R-:W-:Y:S01]  /*65b0*/  BAR.SYNC.DEFER_BLOCKING 0x1, 0x80 ;  /* 0x0042000000007b1d */ /* 0x000fe20000010000 */
[----:B------:R-:W-:Y:S01]  /*65c0*/  ISETP.NE.AND P1, PT, R82, RZ, PT ;  /* 0x000000ff5200720c */ /* 0x000fe20003f25270 */
[----:B------:R-:W-:Y:S01]  /*65d0*/  UISETP.NE.AND UP0, UPT, UR49, URZ, UPT ;  /* 0x000000ff3100728c */ /* 0x000fe2000bf05270 */
[----:B------:R-:W-:Y:S11]  /*65e0*/  LEA R2, R84, UR48, 0x3 ;  /* 0x0000003054027c11 */ /* 0x000ff6000f8e18ff */
[----:B------:R-:W-:Y:S01]  /*65f0*/  @P1 SHF.L.U32 R3, RZ, 0x1f, RZ ;  /* 0x0000001fff031819 */ /* 0x000fe200000006ff */
[----:B------:R-:W-:Y:S06]  /*6600*/  BRA.U !UP0, `(.L_x_106) ;  /* 0x0000000108247547 */ /* 0x000fec000b800000 */
[----:B-1----:R-:W-:Y:S01]  /*6610*/  IMAD.U32 R4, RZ, RZ, UR51 ;  /* 0x00000033ff047e24 */ /* 0x002fe2000f8e00ff */
[----:B------:R-:W-:Y:S01]  /*6620*/  MOV R0, UR37 ;  /* 0x0000002500007c02 */ /* 0x000fe20008000f00 */
[----:B------:R-:W-:Y:S03]  /*6630*/  UIADD3 UR51, UPT, UPT, UR51, 0x1, URZ ;  /* 0x0000000133337890 */ /* 0x000fe6000fffe0ff */
[----:B------:R-:W-:Y:S01]  /*6640*/  @P1 LEA R4, R4, UR48, 0x3 ;  /* 0x0000003004041c11 */ /* 0x000fe2000f8e18ff */
[----:B------:R-:W-:Y:S04]  /*6650*/  UISETP.NE.AND UP0, UPT, UR51, 0x4, UPT ;  /* 0x000000043300788c */ /* 0x000fe8000bf05270 */
[----:B------:R-:W-:Y:S01]  /*6660*/  @P1 VIADD R4, R4, 0x80 ;  /* 0x0000008004041836 */ /* 0x000fe20000000000 */
[----:B------:R-:W-:Y:S04]  /*6670*/  USEL UR51, UR51, URZ, UP0 ;  /* 0x000000ff33337287 */ /* 0x000fe80008000000 */
[----:B------:R-:W-:Y:S04]  /*6680*/  @P1 PRMT R0, R0, 0x654, R4 ;  /* 0x0000065400001816 */ /* 0x000fe80000000004 */
[----:B------:R2:W-:Y:S04]  /*6690*/  @P1 SYNCS.ARRIVE.TRANS64.RED.A1T0 RZ, [R0+URZ], RZ ;  /* 0x000000ff00ff19a7 */ /* 0x0005e800081004ff */
.L_x_106:
[----:B------:R-:W4:Y:S01]  /*66a0*/  @P1 SYNCS.PHASECHK.TRANS64.TRYWAIT P0, [R2+URZ+0x60], R3 ;  /* 0x00006003020015a7 */ /* 0x000f2200080011ff */
[----:B------:R-:W-:Y:S01]  /*66b0*/  BSSY B1, `(.L_x_107) ;  /* 0x0000016000017945 */ /* 0x000fe20003800000 */
[----:B----4-:R-:W-:Y:S03]  /*66c0*/  @P1 SEL R85, RZ, 0x1, !P0 ;  /* 0x00000001ff551807 */ /* 0x010fe60004000000 */
[----:B------:R-:W-:Y:S05]  /*66d0*/  @!P1 BRA `(.L_x_108) ;  /* 0x00000000004c9947 */ /* 0x000fea0003800000 */
[----:B------:R-:W-:Y:S01]  /*66e0*/  ISETP.NE.AND P0, PT, R85, RZ, PT ;  /* 0x000000ff5500720c */ /* 0x000fe20003f05270 */
[----:B------:R-:W-:Y:S01]  /*66f0*/  BSSY B0, `(.L_x_109) ;  /* 0x000000b000007945 */ /* 0x000fe20003800000 */
[----:B------:R-:W-:Y:S11]  /*6700*/  ISETP.NE.AND P1, PT, R86, RZ, PT ;  /* 0x000000ff5600720c */ /* 0x000ff60003f25270 */
[----:B------:R-:W-:Y:S02]  /*6710*/  @!UPT UIADD3 URZ, UPT, UPT, URZ, URZ, URZ ;  /* 0x000000fffffff290 */ /* 0x000fe4000fffe0ff */
[C---:B-1----:R-:W-:Y:S01]  /*6720*/  @P1 IMAD R6, R84.reuse, 0x2000, R75 ;  /* 0x0000200054061824 */ /* 0x042fe200078e024b */
[C---:B------:R-:W-:Y:S01]  /*6730*/  @P1 LEA R4, R84.reuse, R73, 0xd ;  /* 0x0000004954041211 */ /* 0x040fe200078e68ff */
[C---:B------:R-:W-:Y:S02]  /*6740*/  @P1 IMAD R5, R84.reuse, 0x2000, R74 ;  /* 0x0000200054051824 */ /* 0x040fe400078e024a */
[----:B------:R-:W-:Y:S01]  /*6750*/  @P1 IMAD R3, R84, 0x2000, R81 ;  /* 0x0000200054031824 */ /* 0x000fe200078e0251 */
[----:B------:R-:W-:Y:S06]  /*6760*/  @P0 BRA `(.L_x_110) ;  /* 0x00000000000c0947 */ /* 0x000fec0003800000 */
[----:B--2---:R-:W-:Y:S04]  /*6770*/  SHF.L.U32 R0, RZ, 0x1f, RZ ;  /* 0x0000001fff007819 */ /* 0x004fe800000006ff */
[----:B------:R-:W1:Y:S02]  /*6780*/  SYNCS.PHASECHK.TRANS64.TRYWAIT P0, [R2+URZ+0x60], R0 ;  /* 0x00006000020075a7 */ /* 0x000e6400080011ff */
[----:B-1----:R-:W-:Y:S05]  /*6790*/  @!P0 BRA `(.L_x_111) ;  /* 0x0000004000e08947 */ /* 0x002fea0003800000 */
.L_x_110:
[----:B------:R-:W-:Y:S05]  /*67a0*/  BSYNC B0 ;  /* 0x0000000000007941 */ /* 0x000fea0003800000 */
.L_x_109:
[----:B------:R-:W-:Y:S02]  /*67b0*/  ISETP.NE.AND P0, PT, R86, RZ, PT ;  /* 0x000000ff5600720c */ /* 0x000fe40003f05270 */
[----:B------:R-:W-:Y:S11]  /*67c0*/  IADD3 R84, PT, PT, R84, 0x1, RZ ;  /* 0x0000000154547810 */ /* 0x000ff60007ffe0ff */
[----:B------:R4:W1:Y:S04]  /*67d0*/  @P0 LDS.128 R40, [R6] ;  /* 0x0000000006280984 */ /* 0x0008680000000c00 */
[----:B------:R4:W1:Y:S04]  /*67e0*/  @P0 LDS.128 R44, [R5+0x10] ;  /* 0x00001000052c0984 */ /* 0x0008680000000c00 */
[----:B------:R4:W1:Y:S04]  /*67f0*/  @P0 LDS.128 R48, [R4+0x20] ;  /* 0x0000200004300984 */ /* 0x0008680000000c00 */
[----:B------:R4:W1:Y:S02]  /*6800*/  @P0 LDS.128 R52, [R3+0x30] ;  /* 0x0000300003340984 */ /* 0x0008640000000c00 */
.L_x_108:
[----:B------:R-:W-:Y:S05]  /*6810*/  BSYNC B1 ;  /* 0x0000000000017941 */ /* 0x000fea0003800000 */
.L_x_107:
[----:B-12---:R-:W-:Y:S05]  /*6820*/  VIADD R0, R34, 0x10 ;  /* 0x0000001022007836 */ /* 0x006fea0000000000 */
[----:B------:R-:W-:Y:S04]  /*6830*/  SHF.R.U32.HI R0, RZ, 0x15, R0 ;  /* 0x00000015ff007819 */ /* 0x000fe80000011600 */
[----:B------:R-:W-:Y:S11]  /*6840*/  LOP3.LUT P0, RZ, R0, 0x3, R68, 0x48, !PT ;  /* 0x0000000300ff7812 */ /* 0x000ff60007804844 */
[----:B------:R-:W-:Y:S02]  /*6850*/  @!UPT UIADD3 URZ, UPT, UPT, URZ, URZ, URZ ;  /* 0x000000fffffff290 */ /* 0x000fe4000fffe0ff */
[----:B------:R-:W-:Y:S05]  /*6860*/  @!P0 BRA `(.L_x_112) ;  /* 0x0000000000408947 */ /* 0x000fea0003800000 */
[----:B------:R-:W1:Y:S01]  /*6870*/  LDCU.64 UR8, c[0x4][0x70] ;  /* 0x01000e00ff0877ac */ /* 0x000e620008000a00 */
[----:B----4-:R-:W-:Y:S01]  /*6880*/  MOV R3, 0x0 ;  /* 0x0000000000037802 */ /* 0x010fe20000000f00 */
[----:B------:R-:W-:Y:S02]  /*6890*/  HFMA2 R12, -RZ, RZ, 0, 5.9604644775390625e-08 ;  /* 0x00000001ff0c7431 */ /* 0x000fe400000001ff */
[----:B------:R-:W-:Y:S02]  /*68a0*/  IMAD.MOV.U32 R8, RZ, RZ, 0x192 ;  /* 0x00000192ff087424 */ /* 0x000fe400078e00ff */
[----:B------:R-:W-:Y:S01]  /*68b0*/  IMAD.MOV.U32 R13, RZ, RZ, RZ ;  /* 0x000000ffff0d7224 */ /* 0x000fe200078e00ff */
[----:B------:R-:W2:Y:S01]  /*68c0*/  LDCU.64 UR6, c[0x4][0x78] ;  /* 0x01000f00ff0677ac */ /* 0x000ea20008000a00 */
[----:B------:R-:W4:Y:S01]  /*68d0*/  LDC.64 R2, c[0x4][R3] ;  /* 0x0100000003027b82 */ /* 0x000f220000000a00 */
[----:B------:R-:W5:Y:S01]  /*68e0*/  LDCU.64 UR4, c[0x4][0x10] ;  /* 0x01000200ff0477ac */ /* 0x000f620008000a00 */
[----:B-1----:R-:W-:Y:S01]  /*68f0*/  MOV R5, UR9 ;  /* 0x0000000900057c02 */ /* 0x002fe20008000f00 */
[----:B------:R-:W-:Y:S01]  /*6900*/  IMAD.U32 R4, RZ, RZ, UR8 ;  /* 0x00000008ff047e24 */ /* 0x000fe2000f8e00ff */
[----:B--2---:R-:W-:Y:S01]  /*6910*/  MOV R7, UR7 ;  /* 0x0000000700077c02 */ /* 0x004fe20008000f00 */
[----:B------:R-:W-:Y:S01]  /*6920*/  IMAD.U32 R6, RZ, RZ, UR6 ;  /* 0x00000006ff067e24 */ /* 0x000fe2000f8e00ff */
[----:B-----5:R-:W-:Y:S01]  /*6930*/  MOV R11, UR5 ;  /* 0x00000005000b7c02 */ /* 0x020fe20008000f00 */
[----:B------:R-:W-:Y:S02]  /*6940*/  IMAD.U32 R10, RZ, RZ, UR4 ;  /* 0x00000004ff0a7e24 */ /* 0x000fe4000f8e00ff */
[----:B------:R-:W-:Y:S07]  /*6950*/  LEPC R20, `(.L_x_112) ;  /* 0x000000001014794e */ /* 0x000fee0000000000 */
[----:B---34-:R-:W-:Y:S05]  /*6960*/  CALL.ABS.NOINC R2 ;  /* 0x0000000002007343 */ /* 0x018fea0003c00000 */
.L_x_112:
[----:B------:R-:W-:Y:S05]  /*6970*/  WARPSYNC.ALL ;  /* 0x0000000000007948 */ /* 0x000fea0003800000 */
[----:B------:R-:W-:Y:S01]  /*6980*/  R2UR UR4, R34 ;  /* 0x00000000220472ca */ /* 0x000fe200000e0000 */
[----:B------:R-:W-:Y:S01]  /*6990*/  BSSY.RECONVERGENT B0, `(.L_x_113) ;  /* 0x0000040000007945 */ /* 0x000fe20003800200 */
[----:B------:R-:W-:Y:S02]  /*69a0*/  ISETP.NE.AND P6, PT, R82, RZ, PT ;  /* 0x000000ff5200720c */ /* 0x000fe40003fc5270 */
[----:B------:R-:W-:Y:S02]  /*69b0*/  ISETP.NE.AND P0, PT, R77, RZ, PT ;  /* 0x000000ff4d00720c */ /* 0x000fe40003f05270 */
[----:B------:R-:W-:Y:S07]  /*69c0*/  MOV R20, UR51 ;  /* 0x0000003300147c02 */ /* 0x000fee0008000f00 */
[----:B----4-:R-:W1:Y:S02]  /*69d0*/  LDTM.x16 R4, tmem[UR4+0x10] ;  /* 0x00001004000479ee */ /* 0x010e640008240000 */
[----:B------:R-:W-:Y:S01]  /*69e0*/  @P6 LEA R20, R20, UR48, 0x3 ;  /* 0x0000003014146c11 */ /* 0x000fe2000f8e18ff */
[C---:B-1----:R-:W-:Y:S01]  /*69f0*/  FMUL R0, R33.reuse, R4 ;  /* 0x0000000421007220 */ /* 0x042fe20000400000 */
        /* <DEDUP_REMOVED lines=33> */
[----:B------:R-:W-:Y:S01]  /*6c10*/  FFMA R15, R35, R55, R19 ;  /* 0x00000037230f7223 */ /* 0x000fe20000000013 */
[----:B------:R-:W-:Y:S02]  /*6c20*/  MOV R16, UR37 ;  /* 0x0000002500107c02 */ /* 0x000fe40008000f00 */
[----:B------:R-:W-:Y:S02]  /*6c30*/  @P6 IADD3 R17, PT, PT, R20, 0x80, RZ ;  /* 0x0000008014116810 */ /* 0x000fe40007ffe0ff */
[----:B------:R1:W-:Y:S01]  /*6c40*/  STS.128 [R81+0x2030], R12 ;  /* 0x0020300c51007388 */ /* 0x0003e20000000c00 */
[----:B------:R-:W-:Y:S02]  /*6c50*/  LEA R0, R84, UR48, 0x3 ;  /* 0x0000003054007c11 */ /* 0x000fe4000f8e18ff */
[----:B------:R-:W-:Y:S01]  /*6c60*/  @P6 PRMT R16, R16, 0x654, R17 ;  /* 0x0000065410106816 */ /* 0x000fe20000000011 */
[----:B------:R-:W-:Y:S01]  /*6c70*/  @!PT LDS RZ, [RZ] ;  /* 0x00000000fffff984 */ /* 0x000fe20000000800 */
[----:B------:R-:W-:Y:S01]  /*6c80*/  @!PT LDS RZ, [RZ] ;  /* 0x00000000fffff984 */ /* 0x000fe20000000800 */
[----:B------:R-:W-:Y:S01]  /*6c90*/  @!PT LDS RZ, [RZ] ;  /* 0x00000000fffff984 */ /* 0x000fe20000000800 */
[----:B------:R-:W-:Y:S01]  /*6ca0*/  @!PT LDS RZ, [RZ] ;  /* 0x00000000fffff984 */ /* 0x000fe20000000800 */
[----:B------:R2:W-:Y:S06]  /*6cb0*/  MEMBAR.ALL.CTA ;  /* 0x0000000000007992 */ /* 0x0005ec0000008000 */
[----:B--2---:R-:W2:Y:S01]  /*6cc0*/  FENCE.VIEW.ASYNC.S ;  /* 0x00000000000073c6 */ /* 0x004ea20000000000 */
[----:B------:R-:W-:Y:S01]  /*6cd0*/  @P6 SHF.L.U32 R2, RZ, 0x1f, RZ ;  /* 0x0000001fff026819 */ /* 0x000fe200000006ff */
[----:B--2---:R-:W-:Y:S06]  /*6ce0*/  BAR.SYNC.DEFER_BLOCKING 0x1, 0x80 ;  /* 0x0042000000007b1d */ /* 0x004fec0000010000 */
[----:B------:R-:W-:Y:S05]  /*6cf0*/  @P0 BRA `(.L_x_114) ;  /* 0x0000000000240947 */ /* 0x000fea0003800000 */
[----:B------:R-:W-:Y:S02]  /*6d00*/  UIADD3 UR8, UP0, UPT, UR52, 0x680, URZ ;  /* 0x0000068034087890 */ /* 0x000fe4000ff1e0ff */
[----:B------:R-:W-:Y:S02]  /*6d10*/  UIADD3 UR5, UPT, UPT, UR41, 0x10, URZ ;  /* 0x0000001029057890 */ /* 0x000fe4000fffe0ff */
[----:B------:R-:W-:Y:S02]  /*6d20*/  UIADD3 UR4, UPT, UPT, UR48, 0x2200, URZ ;  /* 0x0000220030047890 */ /* 0x000fe4000fffe0ff */
[----:B------:R-:W-:Y:S01]  /*6d30*/  UIADD3.X UR9, UPT, UPT, URZ, UR53, URZ, UP0, !UPT ;  /* 0x00000035ff097290 */ /* 0x000fe200087fe4ff */
[----:B------:R-:W-:Y:S01]  /*6d40*/  UMOV UR6, UR42 ;  /* 0x0000002a00067c82 */ /* 0x000fe20008000000 */
[----:B------:R-:W-:Y:S07]  /*6d50*/  UMOV UR7, UR36 ;  /* 0x0000002400077c82 */ /* 0x000fee0008000000 */
[----:B------:R2:W-:Y:S01]  /*6d60*/  UTMASTG.3D [UR4], [UR8] ;  /* 0x00000004080073b5 */ /* 0x0005e20008010000 */
[----:B------:R0:W-:Y:S01]  /*6d70*/  UTMACMDFLUSH ;  /* 0x00000000000079b7 */ /* 0x0001e20000000000 */
[----:B--2---:R-:W-:Y:S04]  /*6d80*/  DEPBAR.LE SB0, 0x1 ;  /* 0x000080400000791a */ /* 0x004fe80000000000 */
.L_x_114:
[----:B------:R-:W-:Y:S05]  /*6d90*/  BSYNC.RECONVERGENT B0 ;  /* 0x0000000000007941 */ /* 0x000fea0003800200 */
.L_x_113:
[----:B------:R-:W-:Y:S01]  /*6da0*/  BAR.SYNC.DEFER_BLOCKING 0x1, 0x80 ;  /* 0x0042000000007b1d */ /* 0x000fe20000010000 */
[----:B------:R-:W-:Y:S04]  /*6db0*/  UIADD3 UR40, UPT, UPT, UR51, 0x1, URZ ;  /* 0x0000000133287890 */ /* 0x000fe8000fffe0ff */
[----:B------:R-:W-:Y:S04]  /*6dc0*/  UISETP.NE.AND UP0, UPT, UR40, 0x4, UPT ;  /* 0x000000042800788c */ /* 0x000fe8000bf05270 */
[----:B------:R-:W-:Y:S01]  /*6dd0*/  USEL UR40, UR40, URZ, UP0 ;  /* 0x000000ff28287287 */ /* 0x000fe20008000000 */
[----:B------:R2:W-:Y:S01]  /*6de0*/  @P6 SYNCS.ARRIVE.TRANS64.RED.A1T0 RZ, [R16+URZ], RZ ;  /* 0x000000ff10ff69a7 */ /* 0x0005e200081004ff */
[----:B------:R-:W-:Y:S01]  /*6df0*/  BSSY B1, `(.L_x_115) ;  /* 0x0000017000017945 */ /* 0x000fe20003800000 */
[----:B------:R-:W4:Y:S02]  /*6e00*/  @P6 SYNCS.PHASECHK.TRANS64.TRYWAIT P0, [R0+URZ+0x60], R2 ;  /* 0x00006002000065a7 */ /* 0x000f2400080011ff */
[----:B----4-:R-:W-:Y:S01]  /*6e10*/  @P6 SEL R85, RZ, 0x1, !P0 ;  /* 0x00000001ff556807 */ /* 0x010fe20004000000 */
[----:B--2---:R-:W-:Y:S06]  /*6e20*/  @!P6 BRA `(.L_x_116) ;  /* 0x00000000004ce947 */ /* 0x004fec0003800000 */
        /* <DEDUP_REMOVED lines=9> */
[----:B------:R-:W-:Y:S04]  /*6ec0*/  SHF.L.U32 R6, RZ, 0x1f, RZ ;  /* 0x0000001fff067819 */ /* 0x000fe800000006ff */
[----:B------:R-:W1:Y:S02]  /*6ed0*/  SYNCS.PHASECHK.TRANS64.TRYWAIT P0, [R0+URZ+0x60], R6 ;  /* 0x00006006000075a7 */ /* 0x000e6400080011ff */
[----:B-1----:R-:W-:Y:S05]  /*6ee0*/  @!P0 BRA `(.L_x_119) ;  /* 0x0000003c00208947 */ /* 0x002fea0003800000 */
.L_x_118:
[----:B------:R-:W-:Y:S05]  /*6ef0*/  BSYNC B0 ;  /* 0x0000000000007941 */ /* 0x000fea0003800000 */
.L_x_117:
[----:B------:R-:W-:Y:S02]  /*6f00*/  ISETP.NE.AND P0, PT, R86, RZ, PT ;  /* 0x000000ff5600720c */ /* 0x000fe40003f05270 */
[----:B------:R-:W-:Y:S11]  /*6f10*/  IADD3 R84, PT, PT, R84, 0x1, RZ ;  /* 0x0000000154547810 */ /* 0x000ff60007ffe0ff */
[----:B------:R2:W4:Y:S04]  /*6f20*/  @P0 LDS.128 R40, [R5] ;  /* 0x0000000005280984 */ /* 0x0005280000000c00 */
[----:B------:R2:W1:Y:S04]  /*6f30*/  @P0 LDS.128 R44, [R4+0x10] ;  /* 0x00001000042c0984 */ /* 0x0004680000000c00 */
[----:B------:R2:W1:Y:S04]  /*6f40*/  @P0 LDS.128 R48, [R3+0x20] ;  /* 0x0000200003300984 */ /* 0x0004680000000c00 */
[----:B------:R2:W1:Y:S02]  /*6f50*/  @P0 LDS.128 R52, [R2+0x30] ;  /* 0x0000300002340984 */ /* 0x0004640000000c00 */
.L_x_116:
[----:B------:R-:W-:Y:S05]  /*6f60*/  BSYNC B1 ;  /* 0x0000000000017941 */ /* 0x000fea0003800000 */
.L_x_115:
[----:B-1----:R-:W-:Y:S05]  /*6f70*/  VIADD R0, R34, 0x20 ;  /* 0x0000002022007836 */ /* 0x002fea0000000000 */
[----:B------:R-:W-:Y:S04]  /*6f80*/  SHF.R.U32.HI R0, RZ, 0x15, R0 ;  /* 0x00000015ff007819 */ /* 0x000fe80000011600 */
[----:B------:R-:W-:Y:S11]  /*6f90*/  LOP3.LUT P0, RZ, R0, 0x3, R68, 0x48, !PT ;  /* 0x0000000300ff7812 */ /* 0x000ff60007804844 */
[----:B------:R-:W-:Y:S02]  /*6fa0*/  @!UPT UIADD3 URZ, UPT, UPT, URZ, URZ, URZ ;  /* 0x000000fffffff290 */ /* 0x000fe4000fffe0ff */
[----:B------:R-:W-:Y:S05]  /*6fb0*/  @!P0 BRA `(.L_x_120) ;  /* 0x0000000000408947 */ /* 0x000fea0003800000 */
[----:B------:R-:W1:Y:S01]  /*6fc0*/  LDCU.64 UR8, c[0x4][0x70] ;  /* 0x01000e00ff0877ac */ /* 0x000e620008000a00 */
[----:B--2---:R-:W-:Y:S01]  /*6fd0*/  MOV R3, 0x0 ;  /* 0x0000000000037802 */ /* 0x004fe20000000f00 */
[----:B------:R-:W-:Y:S02]  /*6fe0*/  HFMA2 R12, -RZ, RZ, 0, 5.9604644775390625e-08 ;  /* 0x00000001ff0c7431 */ /* 0x000fe400000001ff */
[----:B------:R-:W-:Y:S02]  /*6ff0*/  IMAD.MOV.U32 R8, RZ, RZ, 0x192 ;  /* 0x00000192ff087424 */ /* 0x000fe400078e00ff */
[----:B------:R-:W-:Y:S01]  /*7000*/  IMAD.MOV.U32 R13, RZ, RZ, RZ ;  /* 0x000000ffff0d7224 */ /* 0x000fe200078e00ff */
[----:B------:R-:W2:Y:S01]  /*7010*/  LDCU.64 UR6, c[0x4][0x78] ;  /* 0x01000f00ff0677ac */ /* 0x000ea20008000a00 */
[----:B------:R-:W3:Y:S01]  /*7020*/  LDC.64 R2, c[0x4][R3] ;  /* 0x0100000003027b82 */ /* 0x000ee20000000a00 */
        /* <DEDUP_REMOVED lines=9> */
.L_x_120:
[----:B------:R-:W-:Y:S05]  /*70c0*/  WARPSYNC.ALL ;  /* 0x0000000000007948 */ /* 0x000fea0003800000 */
[----:B------:R-:W-:Y:S01]  /*70d0*/  R2UR UR4, R34 ;  /* 0x00000000220472ca */ /* 0x000fe200000e0000 */
[----:B------:R-:W-:Y:S01]  /*70e0*/  BSSY.RECONVERGENT B0, `(.L_x_121) ;  /* 0x0000040000007945 */ /* 0x000fe20003800200 */
[----:B------:R-:W-:Y:S02]  /*70f0*/  ISETP.NE.AND P6, PT, R82, RZ, PT ;  /* 0x000000ff5200720c */ /* 0x000fe40003fc5270 */
[----:B------:R-:W-:Y:S02]  /*7100*/  ISETP.NE.AND P0, PT, R77, RZ, PT ;  /* 0x000000ff4d00720c */ /* 0x000fe40003f05270 */
[----:B------:R-:W-:Y:S07]  /*7110*/  MOV R20, UR40 ;  /* 0x0000002800147c02 */ /* 0x000fee0008000f00 */
[----:B--2---:R-:W1:Y:S02]  /*7120*/  LDTM.x16 R4, tmem[UR4+0x20] ;  /* 0x00002004000479ee */ /* 0x004e640008240000 */
[----:B------:R-:W-:Y:S01]  /*7130*/  @P6 LEA R20, R20, UR48, 0x3 ;  /* 0x0000003014146c11 */ /* 0x000fe2000f8e18ff */
[C---:B-1----:R-:W-:Y:S01]  /*7140*/  FMUL R0, R33.reuse, R4 ;  /* 0x0000000421007220 */ /* 0x042fe20000400000 */
[C---:B------:R-:W-:Y:S01]  /*7150*/  FMUL R2, R33.reuse, R5 ;  /* 0x0000000521027220 */ /* 0x040fe20000400000 */
[C---:B------:R-:W-:Y:S01]  /*7160*/  FMUL R3, R33.reuse, R6 ;  /* 0x0000000621037220 */ /* 0x040fe20000400000 */
[----:B------:R-:W-:Y:S01]  /*7170*/  FMUL R7, R33, R7 ;  /* 0x0000000721077220 */ /* 0x000fe20000400000 */
[----:B----4-:R-:W-:Y:S01]  /*7180*/  FFMA R36, R35, R40, R0 ;  /* 0x0000002823247223 */ /* 0x010fe20000000000 */
        /* <DEDUP_REMOVED lines=53> */
.L_x_122:
[----:B------:R-:W-:Y:S05]  /*74e0*/  BSYNC.RECONVERGENT B0 ;  /* 0x0000000000007941 */ /* 0x000fea0003800200 */
.L_x_121:
[----:B------:R-:W-:Y:S01]  /*74f0*/  BAR.SYNC.DEFER_BLOCKING 0x1, 0x80 ;  /* 0x0042000000007b1d */ /* 0x000fe20000010000 */
[----:B------:R-:W-:Y:S01]  /*7500*/  UIADD3 UR43, UPT, UPT, UR40, 0x1, URZ ;  /* 0x00000001282b7890 */ /* 0x000fe2000fffe0ff */
[----:B------:R-:W-:Y:S03]  /*7510*/  HFMA2 R87, -RZ, RZ, 0, 0 ;  /* 0x00000000ff577431 */ /* 0x000fe600000001ff */
        /* <DEDUP_REMOVED lines=19> */
.L_x_126:
[----:B------:R-:W-:Y:S05]  /*7650*/  BSYNC B0 ;  /* 0x0000000000007941 */ /* 0x000fea0003800000 */
.L_x_125:
[----:B------:R-:W-:Y:S01]  /*7660*/  ISETP.NE.AND P0, PT, R86, RZ, PT ;  /* 0x000000ff5600720c */ /* 0x000fe20003f05270 */
[----:B------:R-:W-:Y:S11]  /*7670*/  VIADD R84, R84, 0x1 ;  /* 0x0000000154547836 */ /* 0x000ff60000000000 */
[----:B------:R-:W-:Y:S01]  /*7680*/  @!UPT UIADD3 URZ, UPT, UPT, URZ, URZ, URZ ;  /* 0x000000fffffff290 */ /* 0x000fe2000fffe0ff */
[----:B------:R2:W4:Y:S04]  /*7690*/  @P0 LDS.128 R40, [R5] ;  /* 0x0000000005280984 */ /* 0x0005280000000c00 */
[----:B------:R2:W1:Y:S04]  /*76a0*/  @P0 LDS.128 R44, [R4+0x10] ;  /* 0x00001000042c0984 */ /* 0x0004680000000c00 */
[----:B------:R2:W1:Y:S04]  /*76b0*/  @P0 LDS.128 R48, [R3+0x20] ;  /* 0x0000200003300984 */ /* 0x0004680000000c00 */
[----:B------:R2:W1:Y:S01]  /*76c0*/  @P0 LDS.128 R52, [R2+0x30] ;  /* 0x0000300002340984 */ /* 0x0004620000000c00 */
[C---:B------:R-:W-:Y:S04]  /*76d0*/  ISETP.NE.AND P0, PT, R84.reuse, 0x4, PT ;  /* 0x000000045400780c */ /* 0x040fe80003f05270 */
[----:B------:R-:W-:Y:S02]  /*76e0*/  SEL R84, R84, RZ, P0 ;  /* 0x000000ff54547207 */ /* 0x000fe40000000000 */
[----:B------:R-:W-:Y:S02]  /*76f0*/  SEL R87, RZ, 0x1, P0 ;  /* 0x00000001ff577807 */ /* 0x000fe40000000000 */
.L_x_124:
[----:B------:R-:W-:Y:S05]  /*7700*/  BSYNC B1 ;  /* 0x0000000000017941 */ /* 0x000fea0003800000 */
.L_x_123:
        /* <DEDUP_REMOVED lines=21> */
.L_x_128:
        /* <DEDUP_REMOVED lines=54> */
[----:B------:R-:W-:Y:S01]  /*7bc0*/  @P6 SHF.L.U32 R2, R87, 0x1f, RZ ;  /* 0x0000001f57026819 */ /* 0x000fe200000006ff */
        /* <DEDUP_REMOVED lines=11> */
.L_x_130:
[----:B------:R-:W-:Y:S05]  /*7c80*/  BSYNC.RECONVERGENT B0 ;  /* 0x0000000000007941 */ /* 0x000fea0003800200 */
.L_x_129:
        /* <DEDUP_REMOVED lines=18> */
[----:B------:R-:W-:Y:S04]  /*7db0*/  SHF.L.U32 R6, R87, 0x1f, RZ ;  /* 0x0000001f57067819 */ /* 0x000fe800000006ff */
[----:B------:R-:W1:Y:S02]  /*7dc0*/  SYNCS.PHASECHK.TRANS64.TRYWAIT P0, [R0+URZ+0x60], R6 ;  /* 0x00006006000075a7 */ /* 0x000e6400080011ff */
[----:B-1----:R-:W-:Y:S05]  /*7dd0*/  @!P0 BRA `(.L_x_135) ;  /* 0x0000002c008c8947 */ /* 0x002fea0003800000 */
.L_x_134:
[----:B------:R-:W-:Y:S05]  /*7de0*/  BSYNC B0 ;  /* 0x0000000000007941 */ /* 0x000fea0003800000 */
.L_x_133:
[----:B------:R-:W-:Y:S01]  /*7df0*/  ISETP.NE.AND P0, PT, R86, RZ, PT ;  /* 0x000000ff5600720c */ /* 0x000fe20003f05270 */
[----:B------:R-:W-:Y:S11]  /*7e00*/  VIADD R84, R84, 0x1 ;  /* 0x0000000154547836 */ /* 0x000ff60000000000 */
[----:B------:R-:W-:Y:S01]  /*7e10*/  @!UPT UIADD3 URZ, UPT, UPT, URZ, URZ, URZ ;  /* 0x000000fffffff290 */ /* 0x000fe2000fffe0ff */
[----:B------:R2:W4:Y:S04]  /*7e20*/  @P0 LDS.128 R40, [R5] ;  /* 0x0000000005280984 */ /* 0x0005280000000c00 */
[----:B------:R2:W2:Y:S04]  /*7e30*/  @P0 LDS.128 R44, [R4+0x10] ;  /* 0x00001000042c0984 */ /* 0x0004a80000000c00 */
[----:B------:R2:W2:Y:S04]  /*7e40*/  @P0 LDS.128 R48, [R3+0x20] ;  /* 0x0000200003300984 */ /* 0x0004a80000000c00 */
[----:B------:R2:W2:Y:S01]  /*7e50*/  @P0 LDS.128 R52, [R2+0x30] ;  /* 0x0000300002340984 */ /* 0x0004a20000000c00 */
[C---:B------:R-:W-:Y:S04]  /*7e60*/  ISETP.NE.AND P0, PT, R84.reuse, 0x4, PT ;  /* 0x000000045400780c */ /* 0x040fe80003f05270 */
[----:B-1----:R-:W-:Y:S02]  /*7e70*/  SEL R0, RZ, 0x1, P0 ;  /* 0x00000001ff007807 */ /* 0x002fe40000000000 */
[----:B------:R-:W-:Y:S02]  /*7e80*/  SEL R84, R84, RZ, P0 ;  /* 0x000000ff54547207 */ /* 0x000fe40000000000 */
[----:B------:R-:W-:Y:S02]  /*7e90*/  LOP3.LUT R87, R87, R0, RZ, 0x3c, !PT ;  /* 0x0000000057577212 */ /* 0x000fe400078e3cff */
.L_x_132:
[----:B------:R-:W-:Y:S05]  /*7ea0*/  BSYNC B1 ;  /* 0x0000000000017941 */ /* 0x000fea0003800000 */
.L_x_131:
[----:B------:R-:W-:Y:S05]  /*7eb0*/  VIADD R0, R34, 0x40 ;  /* 0x0000004022007836 */ /* 0x000fea0000000000 */
[----:B------:R-:W-:Y:S04]  /*7ec0*/  SHF.R.U32.HI R0, RZ, 0x15, R0 ;  /* 0x00000015ff007819 */ /* 0x000fe80000011600 */
[----:B------:R-:W-:Y:S11]  /*7ed0*/  LOP3.LUT P0, RZ, R0, 0x3, R68, 0x48, !PT ;  /* 0x0000000300ff7812 */ /* 0x000ff60007804844 */
[----:B------:R-:W-:Y:S02]  /*7ee0*/  @!UPT UIADD3 URZ, UPT, UPT, URZ, URZ, URZ ;  /* 0x000000fffffff290 */ /* 0x000fe4000fffe0ff */
[----:B------:R-:W-:Y:S05]  /*7ef0*/  @!P0 BRA `(.L_x_136) ;  /* 0x0000000000408947 */ /* 0x000fea0003800000 */
[----:B------:R-:W5:Y:S01]  /*7f00*/  LDCU.64 UR8, c[0x4][0x70] ;  /* 0x01000e00ff0877ac */ /* 0x000f620008000a00 */
[----:B--2---:R-:W-:Y:S01]  /*7f10*/  MOV R3, 0x0 ;  /* 0x0000000000037802 */ /* 0x004fe20000000f00 */
[----:B-1----:R-:W-:Y:S02]  /*7f20*/  HFMA2 R12, -RZ, RZ, 0, 5.9604644775390625e-08 ;  /* 0x00000001ff0c7431 */ /* 0x002fe400000001ff */
[----:B------:R-:W-:Y:S02]  /*7f30*/  IMAD.MOV.U32 R8, RZ, RZ, 0x192 ;  /* 0x00000192ff087424 */ /* 0x000fe400078e00ff */
[----:B------:R-:W-:Y:S01]  /*7f40*/  IMAD.MOV.U32 R13, RZ, RZ, RZ ;  /* 0x000000ffff0d7224 */ /* 0x000fe200078e00ff */
[----:B------:R-:W1:Y:S01]  /*7f50*/  LDCU.64 UR6, c[0x4][0x78] ;  /* 0x01000f00ff0677ac */ /* 0x000e620008000a00 */
[----:B------:R-:W2:Y:S01]  /*7f60*/  LDC.64 R2, c[0x4][R3] ;  /* 0x0100000003027b82 */ /* 0x000ea20000000a00 */
[----:B------:R-:W3:Y:S01]  /*7f70*/  LDCU.64 UR4, c[0x4][0x10] ;  /* 0x01000200ff0477ac */ /* 0x000ee20008000a00 */
[----:B-----5:R-:W-:Y:S01]  /*7f80*/  MOV R5, UR9 ;  /* 0x0000000900057c02 */ /* 0x020fe20008000f00 */
[----:B------:R-:W-:Y:S01]  /*7f90*/  IMAD.U32 R4, RZ, RZ, UR8 ;  /* 0x00000008ff047e24 */ /* 0x000fe2000f8e00ff */
[----:B-1----:R-:W-:Y:S01]  /*7fa0*/  MOV R7, UR7 ;  /* 0x0000000700077c02 */ /* 0x002fe20008000f00 */
[----:B------:R-:W-:Y:S01]  /*7fb0*/  IMAD.U32 R6, RZ, RZ, UR6 ;  /* 0x00000006ff067e24 */ /* 0x000fe2000f8e00ff */
[----:B---3--:R-:W-:Y:S01]  /*7fc0*/  MOV R11, UR5 ;  /* 0x00000005000b7c02 */ /* 0x008fe20008000f00 */
[----:B------:R-:W-:Y:S02]  /*7fd0*/  IMAD.U32 R10, RZ, RZ, UR4 ;  /* 0x00000004ff0a7e24 */ /* 0x000fe4000f8e00ff */
[----:B------:R-:W-:Y:S07]  /*7fe0*/  LEPC R20, `(.L_x_136) ;  /* 0x000000001014794e */ /* 0x000fee0000000000 */
[----:B--2-4-:R-:W-:Y:S05]  /*7ff0*/  CALL.ABS.NOINC R2 ;  /* 0x0000000002007343 */ /* 0x014fea0003c00000 */
.L_x_136:
[----:B------:R-:W-:Y:S05]  /*8000*/  WARPSYNC.ALL ;  /* 0x0000000000007948 */ /* 0x000fea0003800000 */
[----:B------:R-:W-:Y:S01]  /*8010*/  R2UR UR4, R34 ;  /* 0x00000000220472ca */ /* 0x000fe200000e0000 */
[----:B------:R-:W-:Y:S01]  /*8020*/  BSSY.RECONVERGENT B0, `(.L_x_137) ;  /* 0x0000043000007945 */ /* 0x000fe20003800200 */
[----:B------:R-:W-:Y:S02]  /*8030*/  ISETP.NE.AND P6, PT, R82, RZ, PT ;  /* 0x000000ff5200720c */ /* 0x000fe40003fc5270 */
[----:B------:R-:W-:Y:S02]  /*8040*/  ISETP.NE.AND P0, PT, R77, RZ, PT ;  /* 0x000000ff4d00720c */ /* 0x000fe40003f05270 */
[----:B------:R-:W-:Y:S07]  /*8050*/  MOV R20, UR40 ;  /* 0x0000002800147c02 */ /* 0x000fee0008000f00 */
[----:B-12---:R-:W1:Y:S02]  /*8060*/  LDTM.x16 R4, tmem[UR4+0x40] ;  /* 0x00004004000479ee */ /* 0x006e640008240000 */
        /* <DEDUP_REMOVED lines=50> */
[----:B------:R-:W-:Y:S02]  /*8390*/  UIADD3 UR10, UPT, UPT, UR48, 0x200, URZ ;  /* 0x00000200300a7890 */ /* 0x000fe4000fffe0ff */
[----:B------:R-:W-:Y:S02]  /*83a0*/  UIADD3 UR8, UP0, UPT, UR52, 0x680, URZ ;  /* 0x0000068034087890 */ /* 0x000fe4000ff1e0ff */
[----:B------:R-:W-:Y:S02]  /*83b0*/  UIADD3 UR5, UPT, UPT, UR41, 0x40, URZ ;  /* 0x0000004029057890 */ /* 0x000fe4000fffe0ff */
[----:B------:R-:W-:Y:S01]  /*83c0*/  MOV R69, UR10 ;  /* 0x0000000a00457c02 */ /* 0x000fe20008000f00 */
[----:B------:R-:W-:Y:S01]  /*83d0*/  UIADD3.X UR9, UPT, UPT, URZ, UR53, URZ, UP0, !UPT ;  /* 0x00000035ff097290 */ /* 0x000fe200087fe4ff */
[----:B------:R-:W-:Y:S02]  /*83e0*/  UMOV UR6, UR42 ;  /* 0x0000002a00067c82 */ /* 0x000fe40008000000 */
[----:B------:R-:W-:Y:S01]  /*83f0*/  R2UR UR4, R69 ;  /* 0x00000000450472ca */ /* 0x000fe200000e0000 */
[----:B------:R-:W-:Y:S11]  /*8400*/  UMOV UR7, UR36 ;  /* 0x0000002400077c82 */ /* 0x000ff60008000000 */
[----:B------:R-:W-:Y:S01]  /*8410*/  @!UPT UIADD3 URZ, UPT, UPT, URZ, URZ, URZ ;  /* 0x000000fffffff290 */ /* 0x000fe2000fffe0ff */
[----:B------:R2:W-:Y:S01]  /*8420*/  UTMASTG.3D [UR4], [UR8] ;  /* 0x00000004080073b5 */ /* 0x0005e20008010000 */
[----:B------:R0:W-:Y:S01]  /*8430*/  UTMACMDFLUSH ;  /* 0x00000000000079b7 */ /* 0x0001e20000000000 */
[----:B--2---:R-:W-:Y:S04]  /*8440*/  DEPBAR.LE SB0, 0x1 ;  /* 0x000080400000791a */ /* 0x004fe80000000000 */
.L_x_138:
[----:B------:R-:W-:Y:S05]  /*8450*/  BSYNC.RECONVERGENT B0 ;  /* 0x0000000000007941 */ /* 0x000fea0003800200 */
.L_x_137:
        /* <DEDUP_REMOVED lines=21> */
.L_x_142:
[----:B------:R-:W-:Y:S05]  /*85b0*/  BSYNC B0 ;  /* 0x0000000000007941 */ /* 0x000fea0003800000 */
.L_x_141:
        /* <DEDUP_REMOVED lines=11> */
.L_x_140:
[----:B------:R-:W-:Y:S05]  /*8670*/  BSYNC B1 ;  /* 0x0000000000017941 */ /* 0x000fea0003800000 */
.L_x_139:
        /* <DEDUP_REMOVED lines=21> */
.L_x_144:
        /* <DEDUP_REMOVED lines=66> */
.L_x_146:
[----:B------:R-:W-:Y:S05]  /*8bf0*/  BSYNC.RECONVERGENT B0 ;  /* 0x0000000000007941 */ /* 0x000fea0003800200 */
.L_x_145:
        /* <DEDUP_REMOVED lines=21> */
.L_x_150:
[----:B------:R-:W-:Y:S05]  /*8d50*/  BSYNC B0 ;  /* 0x0000000000007941 */ /* 0x000fea0003800000 */
.L_x_149:
        /* <DEDUP_REMOVED lines=11> */
.L_x_148:
[----:B------:R-:W-:Y:S05]  /*8e10*/  BSYNC B1 ;  /* 0x0000000000017941 */ /* 0x000fea0003800000 */
.L_x_147:
        /* <DEDUP_REMOVED lines=21> */
.L_x_152:
        /* <DEDUP_REMOVED lines=66> */
.L_x_154:
[----:B------:R-:W-:Y:S05]  /*9390*/  BSYNC.RECONVERGENT B0 ;  /* 0x0000000000007941 */ /* 0x000fea0003800200 */
.L_x_153:
        /* <DEDUP_REMOVED lines=21> */
.L_x_158:
[----:B------:R-:W-:Y:S05]  /*94f0*/  BSYNC B0 ;  /* 0x0000000000007941 */ /* 0x000fea0003800000 */
.L_x_157:
[----:B------:R-:W-:Y:S11]  /*9500*/  ISETP.NE.AND P0, PT, R86, RZ, PT ;  /* 0x000000ff5600720c */ /* 0x000ff60003f05270 */
[----:B------:R-:W-:Y:S02]  /*9510*/  @!UPT UIADD3 URZ, UPT, UPT, URZ, URZ, URZ ;  /* 0x000000fffffff290 */ /* 0x000fe4000fffe0ff */
[----:B------:R2:W4:Y:S04]  /*9520*/  @P0 LDS.128 R40, [R4] ;  /* 0x0000000004280984 */ /* 0x0005280000000c00 */
[----:B------:R2:W1:Y:S04]  /*9530*/  @P0 LDS.128 R44, [R3+0x10] ;  /* 0x00001000032c0984 */ /* 0x0004680000000c00 */
[----:B------:R2:W1:Y:S04]  /*9540*/  @P0 LDS.128 R48, [R2+0x20] ;  /* 0x0000200002300984 */ /* 0x0004680000000c00 */
[----:B------:R2:W1:Y:S02]  /*9550*/  @P0 LDS.128 R52, [R84+0x30] ;  /* 0x0000300054340984 */ /* 0x0004640000000c00 */
.L_x_156:
[----:B------:R-:W-:Y:S05]  /*9560*/  BSYNC B1 ;  /* 0x0000000000017941 */ /* 0x000fea0003800000 */
.L_x_155:
        /* <DEDUP_REMOVED lines=21> */
.L_x_160:
[----:B------:R-:W-:Y:S01]  /*96c0*/  ISETP.NE.AND P0, PT, R77, RZ, PT ;  /* 0x000000ff4d00720c */ /* 0x000fe20003f05270 */
[----:B------:R-:W-:Y:S05]  /*96d0*/  WARPSYNC.ALL ;  /* 0x0000000000007948 */ /* 0x000fea0003800000 */
[----:B------:R-:W-:Y:S01]  /*96e0*/  R2UR UR4, R34 ;  /* 0x00000000220472ca */ /* 0x000fe200000e0000 */
[----:B------:R-:W-:Y:S01]  /*96f0*/  BSSY.RECONVERGENT B0, `(.L_x_161) ;  /* 0x000003c000007945 */ /* 0x000fe20003800200 */
[----:B------:R-:W-:Y:S11]  /*9700*/  R2UR UR5, R83 ;  /* 0x00000000530572ca */ /* 0x000ff600000e0000 */
[----:B--2---:R-:W1:Y:S01]  /*9710*/  LDTM.x16 R4, tmem[UR4+0x70] ;  /* 0x00007004000479ee */ /* 0x004e620008240000 */
[----:B------:R-:W-:Y:S01]  /*9720*/  NOP ;  /* 0x0000000000007918 */ /* 0x000fe20000000000 */
[----:B------:R-:W-:Y:S04]  /*9730*/  UIADD3 UR5, UPT, UPT, UR5, 0xf0, URZ ;  /* 0x000000f005057890 */ /* 0x000fe8000fffe0ff */
[----:B------:R-:W-:Y:S09]  /*9740*/  UPRMT UR5, UR37, 0x654, UR5 ;  /* 0x0000065425057896 */ /* 0x000ff20008000005 */
[----:B-1----:R-:W-:Y:S01]  /*9750*/  SYNCS.ARRIVE.TRANS64.RED.A1T0 RZ, [UR5], RZ ;  /* 0x000000ffffff79a7 */ /* 0x002fe20008100405 */
[C---:B------:R-:W-:Y:S01]  /*9760*/  FMUL R0, R33.reuse, R4 ;  /* 0x0000000421007220 */ /* 0x040fe20000400000 */
        /* <DEDUP_REMOVED lines=52> */
.L_x_162:
[----:B------:R-:W-:Y:S05]  /*9ab0*/  BSYNC.RECONVERGENT B0 ;  /* 0x0000000000007941 */ /* 0x000fea0003800200 */
.L_x_161:
[----:B------:R-:W-:Y:S01]  /*9ac0*/  BAR.SYNC.DEFER_BLOCKING 0x1, 0x80 ;  /* 0x0042000000007b1d */ /* 0x000fe20000010000 */
[----:B------:R-:W-:Y:S01]  /*9ad0*/  UISETP.NE.AND UP0, UPT, UR49, -0x8, UPT ;  /* 0xfffffff83100788c */ /* 0x000fe2000bf05270 */
[----:B------:R-:W-:Y:S08]  /*9ae0*/  IADD3 R31, PT, PT, R31, 0x1, RZ ;  /* 0x000000011f1f7810 */ /* 0x000ff00007ffe0ff */
[----:B------:R-:W-:Y:S05]  /*9af0*/  BRA.U !UP0, `(.L_x_163) ;  /* 0x0000000108287547 */ /* 0x000fea000b800000 */
[----:B------:R-:W-:Y:S01]  /*9b00*/  ISETP.NE.AND P0, PT, R82, RZ, PT ;  /* 0x000000ff5200720c */ /* 0x000fe20003f05270 */
[----:B------:R-:W-:Y:S01]  /*9b10*/  IMAD.U32 R2, RZ, RZ, UR51 ;  /* 0x00000033ff027e24 */ /* 0x000fe2000f8e00ff */
[----:B------:R-:W-:Y:S01]  /*9b20*/  UIADD3 UR51, UPT, UPT, UR51, 0x1, URZ ;  /* 0x0000000133337890 */ /* 0x000fe2000fffe0ff */
[----:B------:R-:W-:Y:S03]  /*9b30*/  IMAD.U32 R0, RZ, RZ, UR37 ;  /* 0x00000025ff007e24 */ /* 0x000fe6000f8e00ff */
[----:B------:R-:W-:Y:S04]  /*9b40*/  UISETP.NE.AND UP0, UPT, UR51, 0x4, UPT ;  /* 0x000000043300788c */ /* 0x000fe8000bf05270 */
[----:B------:R-:W-:Y:S03]  /*9b50*/  USEL UR51, UR51, URZ, UP0 ;  /* 0x000000ff33337287 */ /* 0x000fe60008000000 */
[----:B------:R-:W-:Y:S05]  /*9b60*/  @P0 LEA R2, R2, UR48, 0x3 ;  /* 0x0000003002020c11 */ /* 0x000fea000f8e18ff */
[----:B------:R-:W-:Y:S05]  /*9b70*/  @P0 VIADD R2, R2, 0x80 ;  /* 0x0000008002020836 */ /* 0x000fea0000000000 */
[----:B------:R-:W-:Y:S04]  /*9b80*/  @P0 PRMT R0, R0, 0x654, R2 ;  /* 0x0000065400000816 */ /* 0x000fe80000000002 */
[----:B------:R2:W-:Y:S03]  /*9b90*/  @P0 SYNCS.ARRIVE.TRANS64.RED.A1T0 RZ, [R0+URZ], RZ ;  /* 0x000000ff00ff09a7 */ /* 0x0005e600081004ff */
.L_x_163:
[----:B------:R-:W-:Y:S01]  /*9ba0*/  ISETP.NE.AND P2, PT, R78, RZ, PT ;  /* 0x000000ff4e00720c */ /* 0x000fe20003f45270 */
[----:B------:R-:W-:Y:S01]  /*9bb0*/  UIADD3 UR49, UPT, UPT, UR49, 0x8, URZ ;  /* 0x0000000831317890 */ /* 0x000fe2000fffe0ff */
[----:B------:R-:W-:Y:S01]  /*9bc0*/  ISETP.NE.AND P0, PT, R80, 0x2, PT ;  /* 0x000000025000780c */ /* 0x000fe20003f05270 */
[----:B-1----:R-:W-:Y:S01]  /*9bd0*/  IMAD.IADD R14, R29, 0x1, R62 ;  /* 0x000000011d0e7824 */ /* 0x002fe200078e023e */
[----:B------:R-:W-:Y:S01]  /*9be0*/  ISETP.NE.AND P1, PT, R31, 0x4, PT ;  /* 0x000000041f00780c */ /* 0x000fe20003f25270 */
[----:B------:R-:W-:Y:S01]  /*9bf0*/  IMAD.IADD R15, R30, 0x1, R63 ;  /* 0x000000011e0f7824 */ /* 0x000fe200078e023f */
[----:B------:R-:W-:Y:S02]  /*9c00*/  SEL R2, RZ, 0x1, P0 ;  /* 0x00000001ff027807 */ /* 0x000fe40000000000 */
[----:B--2---:R-:W-:Y:S02]  /*9c10*/  SEL R0, RZ, 0x1, P1 ;  /* 0x00000001ff007807 */ /* 0x004fe40000800000 */
[----:B------:R-:W-:Y:S02]  /*9c20*/  LOP3.LUT R71, R71, R2, RZ, 0x3c, !PT ;  /* 0x0000000247477212 */ /* 0x000fe400078e3cff */
[----:B------:R-:W-:Y:S02]  /*9c30*/  LOP3.LUT R72, R72, R0, RZ, 0x3c, !PT ;  /* 0x0000000048487212 */ /* 0x000fe400078e3cff */
[----:B------:R-:W-:Y:S02]  /*9c40*/  @P2 R2UR UR36, R70 ;  /* 0x00000000462422ca */ /* 0x000fe400000e0000 */
[----:B------:R-:W-:Y:S02]  /*9c50*/  SEL R80, R80, RZ, P0 ;  /* 0x000000ff50507207 */ /* 0x000fe40000000000 */
[----:B------:R-:W-:Y:S01]  /*9c60*/  SEL R31, R31, RZ, P1 ;  /* 0x000000ff1f1f7207 */ /* 0x000fe20000800000 */
[----:B------:R-:W-:Y:S10]  /*9c70*/  @P2 BRA `(.L_x_164) ;  /* 0xffffffb400a82947 */ /* 0x000ff4000383ffff */
[----:B------:R-:W-:-:S09]  /*9c80*/  UISETP.NE.AND UP0, UPT, UR50, URZ, UPT ;  /* 0x000000ff3200728c */ /* 0x000fd2000bf05270 */
[----:B------:R-:W-:Y:S05]  /*9c90*/  BRA.U !UP0, `(.L_x_165) ;  /* 0x0000000108487547 */ /* 0x000fea000b800000 */
[----:B------:R-:W1:Y:S02]  /*9ca0*/  LDCU.64 UR4, c[0x0][0x890] ;  /* 0x00011200ff0477ac */ /* 0x000e640008000a00 */
[----:B-1----:R-:W-:-:S04]  /*9cb0*/  UISETP.NE.U32.AND UP0, UPT, UR4, URZ, UPT ;  /* 0x000000ff0400728c */ /* 0x002fc8000bf05070 */
[----:B------:R-:W-:-:S09]  /*9cc0*/  UISETP.NE.AND.EX UP0, UPT, UR5, URZ, UPT, UP0 ;  /* 0x000000ff0500728c */ /* 0x000fd2000bf05300 */
[----:B------:R-:W-:Y:S05]  /*9cd0*/  BRA.U UP0, `(.L_x_166) ;  /* 0x00000001000c7547 */ /* 0x000fea000b800000 */
[----:B------:R-:W-:-:S13]  /*9ce0*/  FSETP.NEU.AND P0, PT, R35, RZ, PT ;  /* 0x000000ff2300720b */ /* 0x000fda0003f0d000 */
[----:B------:R-:W-:Y:S05]  /*9cf0*/  @!P0 EXIT ;  /* 0x000000000000894d */ /* 0x000fea0003800000 */
[----:B------:R-:W-:Y:S05]  /*9d00*/  BRA `(.L_x_165) ;  /* 0x00000000002c7947 */ /* 0x000fea0003800000 */
.L_x_166:
[----:B------:R-:W-:Y:S01]  /*9d10*/  ISETP.NE.AND P0, PT, R79, RZ, PT ;  /* 0x000000ff4f00720c */ /* 0x000fe20003f05270 */
[----:B------:R-:W-:-:S12]  /*9d20*/  BSSY.RECONVERGENT B0, `(.L_x_165) ;  /* 0x0000009000007945 */ /* 0x000fd80003800200 */
[----:B------:R-:W-:Y:S05]  /*9d30*/  @P0 BRA `(.L_x_167) ;  /* 0x0000000000140947 */ /* 0x000fea0003800000 */
[----:B------:R-:W1:Y:S02]  /*9d40*/  LDCU.64 UR4, c[0x0][0x888] ;  /* 0x00011100ff0477ac */ /* 0x000e640008000a00 */
[----:B-1----:R-:W-:-:S04]  /*9d50*/  ISETP.NE.U32.AND P0, PT, RZ, UR4, PT ;  /* 0x00000004ff007c0c */ /* 0x002fc8000bf05070 */
[----:B------:R-:W-:-:S13]  /*9d60*/  ISETP.NE.AND.EX P0, PT, RZ, UR5, PT, P0 ;  /* 0x00000005ff007c0c */ /* 0x000fda000bf05300 */
[----:B------:R-:W-:Y:S05]  /*9d70*/  @!P0 EXIT ;  /* 0x000000000000894d */ /* 0x000fea0003800000 */
[----:B------:R-:W-:Y:S05]  /*9d80*/  BRA `(.L_x_168) ;  /* 0x0000000000087947 */ /* 0x000fea0003800000 */
.L_x_167:
[----:B------:R-:W-:-:S13]  /*9d90*/  FSETP.NEU.AND P0, PT, R35, RZ, PT ;  /* 0x000000ff2300720b */ /* 0x000fda0003f0d000 */
[----:B------:R-:W-:Y:S05]  /*9da0*/  @!P0 EXIT ;  /* 0x000000000000894d */ /* 0x000fea0003800000 */
.L_x_168:
[----:B------:R-:W-:Y:S05]  /*9db0*/  BSYNC.RECONVERGENT B0 ;  /* 0x0000000000007941 */ /* 0x000fea0003800200 */
.L_x_165:
[----:B------:R-:W-:Y:S01]  /*9dc0*/  ULEA UR4, UR51, UR48, 0x3 ;  /* 0x0000003033047291 */ /* 0x000fe2000f8e18ff */
[----:B------:R-:W-:-:S04]  /*9dd0*/  DEPBAR.LE SB0, 0x0 ;  /* 0x000080000000791a */ /* 0x000fc80000000000 */
[----:B------:R-:W-:-:S04]  /*9de0*/  UIADD3 UR4, UPT, UPT, UR4, 0x80, URZ ;  /* 0x0000008004047890 */ /* 0x000fc8000fffe0ff */
[----:B------:R-:W-:-:S09]  /*9df0*/  UPRMT UR4, UR37, 0x654, UR4 ;  /* 0x0000065425047896 */ /* 0x000fd20008000004 */
[----:B------:R-:W-:Y:S01]  /*9e00*/  SYNCS.ARRIVE.TRANS64.RED.A1T0 RZ, [UR4], RZ ;  /* 0x000000ffffff79a7 */ /* 0x000fe20008100404 */
[----:B------:R-:W-:Y:S05]  /*9e10*/  EXIT ;  /* 0x000000000000794d */ /* 0x000fea0003800000 */
.L_x_19:
[----:B--2---:R2:W1:Y:S02]  /*9e20*/  SYNCS.PHASECHK.TRANS64.TRYWAIT P0, [R2+URZ+0x120], R3 ;  /* 0x00012003020075a7 */ /* 0x00446400080011ff */
[----:B-1----:R-:W-:Y:S05]  /*9e30*/  @!P0 NANOSLEEP.SYNCS 0x989680 ;  /* 0x009896800000895d */ /* 0x002fea0003900000 */
[----:B------:R-:W1:Y:S02]  /*9e40*/  @!P0 SYNCS.PHASECHK.TRANS64 P0, [R2+URZ+0x120], R3 ;  /* 0x00012003020085a7 */ /* 0x000e6400080010ff */
[----:B-1----:R-:W-:Y:S05]  /*9e50*/  @!P0 BRA `(.L_x_19) ;  /* 0xfffffffc00f08947 */ /* 0x002fea000383ffff */
[----:B------:R-:W-:Y:S05]  /*9e60*/  BRA `(.L_x_169) ;  /* 0xffffff7400ec7947 */ /* 0x000fea000383ffff */
.L_x_22:
[----:B-1----:R-:W-:-:S07]  /*9e70*/  MOV R2, UR33 ;  /* 0x0000002100027c02 */ /* 0x002fce0008000f00 */
.L_x_170:
[----:B-1----:R1:W2:Y:S02]  /*9e80*/  SYNCS.PHASECHK.TRANS64.TRYWAIT P0, [R2+URZ+0x30], R4 ;  /* 0x00003004020075a7 */ /* 0x0022a400080011ff */
[----:B--2---:R-:W-:Y:S05]  /*9e90*/  @!P0 NANOSLEEP.SYNCS 0x989680 ;  /* 0x009896800000895d */ /* 0x004fea0003900000 */
[----:B------:R-:W2:Y:S02]  /*9ea0*/  @!P0 SYNCS.PHASECHK.TRANS64 P0, [R2+URZ+0x30], R4 ;  /* 0x00003004020085a7 */ /* 0x000ea400080010ff */
[----:B--2---:R-:W-:Y:S05]  /*9eb0*/  @!P0 BRA `(.L_x_170) ;  /* 0xfffffffc00f08947 */ /* 0x004fea000383ffff */
[----:B------:R-:W-:Y:S05]  /*9ec0*/  BRA `(.L_x_21) ;  /* 0xffffff78003c7947 */ /* 0x000fea000383ffff */
.L_x_28:
[----:B-1----:R-:W-:-:S07]  /*9ed0*/  MOV R2, UR17 ;  /* 0x0000001100027c02 */ /* 0x002fce0008000f00 */
.L_x_171:
[----:B-1----:R1:W2:Y:S02]  /*9ee0*/  SYNCS.PHASECHK.TRANS64.TRYWAIT P0, [R2+URZ+0x30], R4 ;  /* 0x00003004020075a7 */ /* 0x0022a400080011ff */
[----:B--2---:R-:W-:Y:S05]  /*9ef0*/  @!P0 NANOSLEEP.SYNCS 0x989680 ;  /* 0x009896800000895d */ /* 0x004fea0003900000 */
[----:B------:R-:W2:Y:S02]  /*9f00*/  @!P0 SYNCS.PHASECHK.TRANS64 P0, [R2+URZ+0x30], R4 ;  /* 0x00003004020085a7 */ /* 0x000ea400080010ff */
[----:B--2---:R-:W-:Y:S05]  /*9f10*/  @!P0 BRA `(.L_x_171) ;  /* 0xfffffffc00f08947 */ /* 0x004fea000383ffff */
[----:B------:R-:W-:Y:S05]  /*9f20*/  BRA `(.L_x_27) ;  /* 0xffffff7800e07947 */ /* 0x000fea000383ffff */
.L_x_32:
[----:B-1----:R1:W2:Y:S02]  /*9f30*/  SYNCS.PHASECHK.TRANS64.TRYWAIT P0, [R2+URZ+0xb0], R3 ;  /* 0x0000b003020075a7 */ /* 0x0022a400080011ff */
[----:B--2---:R-:W-:Y:S05]  /*9f40*/  @!P0 NANOSLEEP.SYNCS 0x989680 ;  /* 0x009896800000895d */ /* 0x004fea0003900000 */
[----:B------:R-:W2:Y:S02]  /*9f50*/  @!P0 SYNCS.PHASECHK.TRANS64 P0, [R2+URZ+0xb0], R3 ;  /* 0x0000b003020085a7 */ /* 0x000ea400080010ff */
[----:B--2---:R-:W-:Y:S05]  /*9f60*/  @!P0 BRA `(.L_x_32) ;  /* 0xfffffffc00f08947 */ /* 0x004fea000383ffff */
[----:B------:R-:W-:Y:S05]  /*9f70*/  BRA `(.L_x_172) ;  /* 0xffffff7c006c7947 */ /* 0x000fea000383ffff */
.L_x_36:
[----:B----4-:R-:W-:-:S07]  /*9f80*/  MOV R0, UR5 ;  /* 0x0000000500007c02 */ /* 0x010fce0008000f00 */
.L_x_173:
[----:B-1----:R1:W2:Y:S02]  /*9f90*/  SYNCS.PHASECHK.TRANS64.TRYWAIT P0, [R0+URZ], R2 ;  /* 0x00000002000075a7 */ /* 0x0022a400080011ff */
[----:B--2---:R-:W-:Y:S05]  /*9fa0*/  @!P0 NANOSLEEP.SYNCS 0x989680 ;  /* 0x009896800000895d */ /* 0x004fea0003900000 */
[----:B------:R-:W2:Y:S02]  /*9fb0*/  @!P0 SYNCS.PHASECHK.TRANS64 P0, [R0+URZ], R2 ;  /* 0x00000002000085a7 */ /* 0x000ea400080010ff */
[----:B--2---:R-:W-:Y:S05]  /*9fc0*/  @!P0 BRA `(.L_x_173) ;  /* 0xfffffffc00f08947 */ /* 0x004fea000383ffff */
[----:B------:R-:W-:Y:S05]  /*9fd0*/  BRA `(.L_x_174) ;  /* 0xffffff8000dc7947 */ /* 0x000fea000383ffff */
.L_x_37:
[----:B----4-:R-:W-:-:S07]  /*9fe0*/  MOV R0, UR5 ;  /* 0x0000000500007c02 */ /* 0x010fce0008000f00 */
.L_x_175:
[----:B-1----:R1:W2:Y:S02]  /*9ff0*/  SYNCS.PHASECHK.TRANS64.TRYWAIT P0, [R0+URZ], R3 ;  /* 0x00000003000075a7 */ /* 0x0022a400080011ff */
[----:B--2---:R-:W-:Y:S05]  /*a000*/  @!P0 NANOSLEEP.SYNCS 0x989680 ;  /* 0x009896800000895d */ /* 0x004fea0003900000 */
[----:B------:R-:W2:Y:S02]  /*a010*/  @!P0 SYNCS.PHASECHK.TRANS64 P0, [R0+URZ], R3 ;  /* 0x00000003000085a7 */ /* 0x000ea400080010ff */
[----:B--2---:R-:W-:Y:S05]  /*a020*/  @!P0 BRA `(.L_x_175) ;  /* 0xfffffffc00f08947 */ /* 0x004fea000383ffff */
[----:B------:R-:W-:Y:S05]  /*a030*/  BRA `(.L_x_176) ;  /* 0xffffff8000e87947 */ /* 0x000fea000383ffff */
.L_x_38:
[----:B----4-:R-:W-:-:S07]  /*a040*/  MOV R0, UR5 ;  /* 0x0000000500007c02 */ /* 0x010fce0008000f00 */
.L_x_177:
[----:B-1----:R1:W2:Y:S02]  /*a050*/  SYNCS.PHASECHK.TRANS64.TRYWAIT P0, [R0+URZ], R3 ;  /* 0x00000003000075a7 */ /* 0x0022a400080011ff */
[----:B--2---:R-:W-:Y:S05]  /*a060*/  @!P0 NANOSLEEP.SYNCS 0x989680 ;  /* 0x009896800000895d */ /* 0x004fea0003900000 */
[----:B------:R-:W2:Y:S02]  /*a070*/  @!P0 SYNCS.PHASECHK.TRANS64 P0, [R0+URZ], R3 ;  /* 0x00000003000085a7 */ /* 0x000ea400080010ff */
[----:B--2---:R-:W-:Y:S05]  /*a080*/  @!P0 BRA `(.L_x_177) ;  /* 0xfffffffc00f08947 */ /* 0x004fea000383ffff */
[----:B------:R-:W-:Y:S05]  /*a090*/  BRA `(.L_x_178) ;  /* 0xffffff8000f47947 */ /* 0x000fea000383ffff */
.L_x_39:
[----:B----4-:R-:W-:-:S07]  /*a0a0*/  MOV R0, UR5 ;  /* 0x0000000500007c02 */ /* 0x010fce0008000f00 */
.L_x_179:
[----:B-1----:R1:W2:Y:S02]  /*a0b0*/  SYNCS.PHASECHK.TRANS64.TRYWAIT P0, [R0+URZ], R3 ;  /* 0x00000003000075a7 */ /* 0x0022a400080011ff */
[----:B--2---:R-:W-:Y:S05]  /*a0c0*/  @!P0 NANOSLEEP.SYNCS 0x989680 ;  /* 0x009896800000895d */ /* 0x004fea0003900000 */
[----:B------:R-:W2:Y:S02]  /*a0d0*/  @!P0 SYNCS.PHASECHK.TRANS64 P0, [R0+URZ], R3 ;  /* 0x00000003000085a7 */ /* 0x000ea400080010ff */
[----:B--2---:R-:W-:Y:S05]  /*a0e0*/  @!P0 BRA `(.L_x_179) ;  /* 0xfffffffc00f08947 */ /* 0x004fea000383ffff */
[----:B------:R-:W-:Y:S05]  /*a0f0*/  BRA `(.L_x_180) ;  /* 0xffffff8400007947 */ /* 0x000fea000383ffff */
.L_x_40:
[----:B----4-:R-:W-:-:S07]  /*a100*/  MOV R0, UR5 ;  /* 0x0000000500007c02 */ /* 0x010fce0008000f00 */
.L_x_181:
[----:B-1----:R1:W2:Y:S02]  /*a110*/  SYNCS.PHASECHK.TRANS64.TRYWAIT P0, [R0+URZ], R3 ;  /* 0x00000003000075a7 */ /* 0x0022a400080011ff */
[----:B--2---:R-:W-:Y:S05]  /*a120*/  @!P0 NANOSLEEP.SYNCS 0x989680 ;  /* 0x009896800000895d */ /* 0x004fea0003900000 */
[----:B------:R-:W2:Y:S02]  /*a130*/  @!P0 SYNCS.PHASECHK.TRANS64 P0, [R0+URZ], R3 ;  /* 0x00000003000085a7 */ /* 0x000ea400080010ff */
[----:B--2---:R-:W-:Y:S05]  /*a140*/  @!P0 BRA `(.L_x_181) ;  /* 0xfffffffc00f08947 */ /* 0x004fea000383ffff */
[----:B------:R-:W-:Y:S05]  /*a150*/  BRA `(.L_x_182) ;  /* 0xffffff84000c7947 */ /* 0x000fea000383ffff */
.L_x_43:
[----:B-1----:R1:W2:Y:S02]  /*a160*/  SYNCS.PHASECHK.TRANS64.TRYWAIT P0, [R0+URZ+0x110], R4 ;  /* 0x00011004000075a7 */ /* 0x0022a400080011ff */
[----:B--2---:R-:W-:Y:S05]  /*a170*/  @!P0 NANOSLEEP.SYNCS 0x989680 ;  /* 0x009896800000895d */ /* 0x004fea0003900000 */
[----:B------:R-:W2:Y:S02]  /*a180*/  @!P0 SYNCS.PHASECHK.TRANS64 P0, [R0+URZ+0x110], R4 ;  /* 0x00011004000085a7 */ /* 0x000ea400080010ff */
[----:B--2---:R-:W-:Y:S05]  /*a190*/  @!P0 BRA `(.L_x_43) ;  /* 0xfffffffc00f08947 */ /* 0x004fea000383ffff */
[----:B------:R-:W-:Y:S05]  /*a1a0*/  BRA `(.L_x_183) ;  /* 0xffffff8400687947 */ /* 0x000fea000383ffff */
.L_x_44:
[----:B------:R-:W-:-:S07]  /*a1b0*/  MOV R0, UR5 ;  /* 0x0000000500007c02 */ /* 0x000fce0008000f00 */
.L_x_184:
[----:B-1----:R1:W2:Y:S02]  /*a1c0*/  SYNCS.PHASECHK.TRANS64.TRYWAIT P0, [R0+URZ+0xc0], R5 ;  /* 0x0000c005000075a7 */ /* 0x0022a400080011ff */
[----:B--2---:R-:W-:Y:S05]  /*a1d0*/  @!P0 NANOSLEEP.SYNCS 0x989680 ;  /* 0x009896800000895d */ /* 0x004fea0003900000 */
[----:B------:R-:W2:Y:S02]  /*a1e0*/  @!P0 SYNCS.PHASECHK.TRANS64 P0, [R0+URZ+0xc0], R5 ;  /* 0x0000c005000085a7 */ /* 0x000ea400080010ff */
[----:B--2---:R-:W-:Y:S05]  /*a1f0*/  @!P0 BRA `(.L_x_184) ;  /* 0xfffffffc00f08947 */ /* 0x004fea000383ffff */
[----:B------:R-:W-:Y:S05]  /*a200*/  BRA `(.L_x_185) ;  /* 0xffffff8400787947 */ /* 0x000fea000383ffff */
.L_x_45:
[----:B-1----:R1:W2:Y:S02]  /*a210*/  SYNCS.PHASECHK.TRANS64.TRYWAIT P1, [R0+URZ+0xb0], R4 ;  /* 0x0000b004000075a7 */ /* 0x0022a400080211ff */
[----:B--2---:R-:W-:Y:S05]  /*a220*/  @!P1 NANOSLEEP.SYNCS 0x989680 ;  /* 0x009896800000995d */ /* 0x004fea0003900000 */
[----:B------:R-:W2:Y:S02]  /*a230*/  @!P1 SYNCS.PHASECHK.TRANS64 P1, [R0+URZ+0xb0], R4 ;  /* 0x0000b004000095a7 */ /* 0x000ea400080210ff */
[----:B--2---:R-:W-:Y:S05]  /*a240*/  @!P1 BRA `(.L_x_45) ;  /* 0xfffffffc00f09947 */ /* 0x004fea000383ffff */
[----:B------:R-:W-:Y:S05]  /*a250*/  BRA `(.L_x_186) ;  /* 0xffffff8400a87947 */ /* 0x000fea000383ffff */
.L_x_48:
[----:B------:R-:W-:-:S07]  /*a260*/  MOV R0, UR5 ;  /* 0x0000000500007c02 */ /* 0x000fce0008000f00 */
.L_x_187:
[----:B-1----:R1:W2:Y:S02]  /*a270*/  SYNCS.PHASECHK.TRANS64.TRYWAIT P0, [R0+URZ+0xc0], R2 ;  /* 0x0000c002000075a7 */ /* 0x0022a400080011ff */
[----:B--2---:R-:W-:Y:S05]  /*a280*/  @!P0 NANOSLEEP.SYNCS 0x989680 ;  /* 0x009896800000895d */ /* 0x004fea0003900000 */
[----:B------:R-:W2:Y:S02]  /*a290*/  @!P0 SYNCS.PHASECHK.TRANS64 P0, [R0+URZ+0xc0], R2 ;  /* 0x0000c002000085a7 */ /* 0x000ea400080010ff */
[----:B--2---:R-:W-:Y:S05]  /*a2a0*/  @!P0 BRA `(.L_x_187) ;  /* 0xfffffffc00f08947 */ /* 0x004fea000383ffff */
[----:B------:R-:W-:Y:S05]  /*a2b0*/  BRA `(.L_x_47) ;  /* 0xffffff8400fc7947 */ /* 0x000fea000383ffff */
.L_x_55:
[----:B-1----:R1:W2:Y:S02]  /*a2c0*/  SYNCS.PHASECHK.TRANS64.TRYWAIT P1, [R0+URZ+0xb0], R2 ;  /* 0x0000b002000075a7 */ /* 0x0022a400080211ff */
[----:B--2---:R-:W-:Y:S05]  /*a2d0*/  @!P1 NANOSLEEP.SYNCS 0x989680 ;  /* 0x009896800000995d */ /* 0x004fea0003900000 */
[----:B------:R-:W2:Y:S02]  /*a2e0*/  @!P1 SYNCS.PHASECHK.TRANS64 P1, [R0+URZ+0xb0], R2 ;  /* 0x0000b002000095a7 */ /* 0x000ea400080210ff */
[----:B--2---:R-:W-:Y:S05]  /*a2f0*/  @!P1 BRA `(.L_x_55) ;  /* 0xfffffffc00f09947 */ /* 0x004fea000383ffff */
[----:B------:R-:W-:Y:S05]  /*a300*/  BRA `(.L_x_188) ;  /* 0xffffff8c006c7947 */ /* 0x000fea000383ffff */
.L_x_56:
[----:B------:R-:W-:-:S07]  /*a310*/  MOV R2, UR7 ;  /* 0x0000000700027c02 */ /* 0x000fce0008000f00 */
.L_x_189:
[----:B-1----:R1:W2:Y:S02]  /*a320*/  SYNCS.PHASECHK.TRANS64.TRYWAIT P0, [R2+URZ+0xf0], R0 ;  /* 0x0000f000020075a7 */ /* 0x0022a400080011ff */
[----:B--2---:R-:W-:Y:S05]  /*a330*/  @!P0 NANOSLEEP.SYNCS 0x989680 ;  /* 0x009896800000895d */ /* 0x004fea0003900000 */
[----:B------:R-:W2:Y:S02]  /*a340*/  @!P0 SYNCS.PHASECHK.TRANS64 P0, [R2+URZ+0xf0], R0 ;  /* 0x0000f000020085a7 */ /* 0x000ea400080010ff */
[----:B--2---:R-:W-:Y:S05]  /*a350*/  @!P0 BRA `(.L_x_189) ;  /* 0xfffffffc00f08947 */ /* 0x004fea000383ffff */
[----:B------:R-:W-:Y:S05]  /*a360*/  BRA `(.L_x_190) ;  /* 0xffffff8c00a47947 */ /* 0x000fea000383ffff */
.L_x_59:
[----:B------:R-:W-:Y:S07]  /*a370*/  MOV R0, UR6 ;  /* 0x0000000600007c02 */ /* 0x000fee0008000f00 */
.L_x_191:
[----:B-1----:R1:W2:Y:S02]  /*a380*/  SYNCS.PHASECHK.TRANS64.TRYWAIT P0, [R0+URZ], R2 ;  /* 0x00000002000075a7 */ /* 0x0022a400080011ff */
[----:B--2---:R-:W-:Y:S05]  /*a390*/  @!P0 NANOSLEEP.SYNCS 0x989680 ;  /* 0x009896800000895d */ /* 0x004fea0003900000 */
[----:B------:R-:W2:Y:S02]  /*a3a0*/  @!P0 SYNCS.PHASECHK.TRANS64 P0, [R0+URZ], R2 ;  /* 0x00000002000085a7 */ /* 0x000ea400080010ff */
[----:B--2---:R-:W-:Y:S05]  /*a3b0*/  @!P0 BRA `(.L_x_191) ;  /* 0xfffffffc00f08947 */ /* 0x004fea000383ffff */
[----:B------:R-:W-:Y:S05]  /*a3c0*/  BRA `(.L_x_58) ;  /* 0xffffff8c00c07947 */ /* 0x000fea000383ffff */
.L_x_62:
[----:B------:R-:W-:-:S07]  /*a3d0*/  MOV R0, UR6 ;  /* 0x0000000600007c02 */ /* 0x000fce0008000f00 */
.L_x_192:
[----:B--2---:R2:W4:Y:S02]  /*a3e0*/  SYNCS.PHASECHK.TRANS64.TRYWAIT P0, [R0+URZ], R2 ;  /* 0x00000002000075a7 */ /* 0x00452400080011ff */
[----:B----4-:R-:W-:Y:S05]  /*a3f0*/  @!P0 NANOSLEEP.SYNCS 0x989680 ;  /* 0x009896800000895d */ /* 0x010fea0003900000 */
[----:B------:R-:W4:Y:S02]  /*a400*/  @!P0 SYNCS.PHASECHK.TRANS64 P0, [R0+URZ], R2 ;  /* 0x00000002000085a7 */ /* 0x000f2400080010ff */
[----:B----4-:R-:W-:Y:S05]  /*a410*/  @!P0 BRA `(.L_x_192) ;  /* 0xfffffffc00f08947 */ /* 0x010fea000383ffff */
[----:B------:R-:W-:Y:S05]  /*a420*/  BRA `(.L_x_193) ;  /* 0xffffff90009c7947 */ /* 0x000fea000383ffff */
.L_x_63:
[----:B------:R-:W-:-:S07]  /*a430*/  MOV R0, UR6 ;  /* 0x0000000600007c02 */ /* 0x000fce0008000f00 */
.L_x_194:
[----:B-1----:R1:W2:Y:S02]  /*a440*/  SYNCS.PHASECHK.TRANS64.TRYWAIT P0, [R0+URZ], R3 ;  /* 0x00000003000075a7 */ /* 0x0022a400080011ff */
[----:B--2---:R-:W-:Y:S05]  /*a450*/  @!P0 NANOSLEEP.SYNCS 0x989680 ;  /* 0x009896800000895d */ /* 0x004fea0003900000 */
[----:B------:R-:W2:Y:S02]  /*a460*/  @!P0 SYNCS.PHASECHK.TRANS64 P0, [R0+URZ], R3 ;  /* 0x00000003000085a7 */ /* 0x000ea400080010ff */
[----:B--2---:R-:W-:Y:S05]  /*a470*/  @!P0 BRA `(.L_x_194) ;  /* 0xfffffffc00f08947 */ /* 0x004fea000383ffff */
[----:B------:R-:W-:Y:S05]  /*a480*/  BRA `(.L_x_195) ;  /* 0xffffff9000a87947 */ /* 0x000fea000383ffff */
.L_x_64:
[----:B------:R-:W-:-:S07]  /*a490*/  MOV R0, UR6 ;  /* 0x0000000600007c02 */ /* 0x000fce0008000f00 */
.L_x_196:
[----:B-1----:R1:W2:Y:S02]  /*a4a0*/  SYNCS.PHASECHK.TRANS64.TRYWAIT P0, [R0+URZ], R3 ;  /* 0x00000003000075a7 */ /* 0x0022a400080011ff */
[----:B--2---:R-:W-:Y:S05]  /*a4b0*/  @!P0 NANOSLEEP.SYNCS 0x989680 ;  /* 0x009896800000895d */ /* 0x004fea0003900000 */
[----:B------:R-:W2:Y:S02]  /*a4c0*/  @!P0 SYNCS.PHASECHK.TRANS64 P0, [R0+URZ], R3 ;  /* 0x00000003000085a7 */ /* 0x000ea400080010ff */
[----:B--2---:R-:W-:Y:S05]  /*a4d0*/  @!P0 BRA `(.L_x_196) ;  /* 0xfffffffc00f08947 */ /* 0x004fea000383ffff */
[----:B------:R-:W-:Y:S05]  /*a4e0*/  BRA `(.L_x_197) ;  /* 0xffffff9000b47947 */ /* 0x000fea000383ffff */
.L_x_65:
[----:B-1----:R-:W-:-:S07]  /*a4f0*/  MOV R0, UR7 ;  /* 0x0000000700007c02 */ /* 0x002fce0008000f00 */
.L_x_198:
[----:B-1----:R1:W2:Y:S02]  /*a500*/  SYNCS.PHASECHK.TRANS64.TRYWAIT P0, [R0+URZ], R2 ;  /* 0x00000002000075a7 */ /* 0x0022a400080011ff */
[----:B--2---:R-:W-:Y:S05]  /*a510*/  @!P0 NANOSLEEP.SYNCS 0x989680 ;  /* 0x009896800000895d */ /* 0x004fea0003900000 */
[----:B------:R-:W2:Y:S02]  /*a520*/  @!P0 SYNCS.PHASECHK.TRANS64 P0, [R0+URZ], R2 ;  /* 0x00000002000085a7 */ /* 0x000ea400080010ff */
[----:B--2---:R-:W-:Y:S05]  /*a530*/  @!P0 BRA `(.L_x_198) ;  /* 0xfffffffc00f08947 */ /* 0x004fea000383ffff */
[----:B------:R-:W-:Y:S05]  /*a540*/  BRA `(.L_x_199) ;  /* 0xffffff9000c07947 */ /* 0x000fea000383ffff */
.L_x_70:
[----:B--2---:R2:W3:Y:S02]  /*a550*/  SYNCS.PHASECHK.TRANS64.TRYWAIT P0, [R0+URZ+0xb0], R2 ;  /* 0x0000b002000075a7 */ /* 0x0044e400080011ff */
[----:B---3--:R-:W-:Y:S05]  /*a560*/  @!P0 NANOSLEEP.SYNCS 0x989680 ;  /* 0x009896800000895d */ /* 0x008fea0003900000 */
[----:B------:R-:W3:Y:S02]  /*a570*/  @!P0 SYNCS.PHASECHK.TRANS64 P0, [R0+URZ+0xb0], R2 ;  /* 0x0000b002000085a7 */ /* 0x000ee400080010ff */
[----:B---3--:R-:W-:Y:S05]  /*a580*/  @!P0 BRA `(.L_x_70) ;  /* 0xfffffffc00f08947 */ /* 0x008fea000383ffff */
[----:B------:R-:W-:Y:S05]  /*a590*/  BRA `(.L_x_200) ;  /* 0xffffff9400c07947 */ /* 0x000fea000383ffff */
.L_x_73:
[----:B------:R-:W-:Y:S07]  /*a5a0*/  MOV R0, UR7 ;  /* 0x0000000700007c02 */ /* 0x000fee0008000f00 */
.L_x_201:
[----:B--2---:R2:W3:Y:S02]  /*a5b0*/  SYNCS.PHASECHK.TRANS64.TRYWAIT P0, [R0+URZ+0xa8], R2 ;  /* 0x0000a802000075a7 */ /* 0x0044e400080011ff */
[----:B---3--:R-:W-:Y:S05]  /*a5c0*/  @!P0 NANOSLEEP.SYNCS 0x989680 ;  /* 0x009896800000895d */ /* 0x008fea0003900000 */
[----:B------:R-:W3:Y:S02]  /*a5d0*/  @!P0 SYNCS.PHASECHK.TRANS64 P0, [R0+URZ+0xa8], R2 ;  /* 0x0000a802000085a7 */ /* 0x000ee400080010ff */
[----:B---3--:R-:W-:Y:S05]  /*a5e0*/  @!P0 BRA `(.L_x_201) ;  /* 0xfffffffc00f08947 */ /* 0x008fea000383ffff */
[----:B------:R-:W-:Y:S05]  /*a5f0*/  BRA `(.L_x_72) ;  /* 0xffffff9800a07947 */ /* 0x000fea000383ffff */
.L_x_76:
[----:B------:R-:W-:Y:S07]  /*a600*/  MOV R0, UR7 ;  /* 0x0000000700007c02 */ /* 0x000fee0008000f00 */
.L_x_202:
[----:B-1----:R1:W2:Y:S02]  /*a610*/  SYNCS.PHASECHK.TRANS64.TRYWAIT P0, [R0+URZ+0x80], R32 ;  /* 0x00008020000075a7 */ /* 0x0022a400080011ff */
[----:B--2---:R-:W-:Y:S05]  /*a620*/  @!P0 NANOSLEEP.SYNCS 0x989680 ;  /* 0x009896800000895d */ /* 0x004fea0003900000 */
[----:B------:R-:W2:Y:S02]  /*a630*/  @!P0 SYNCS.PHASECHK.TRANS64 P0, [R0+URZ+0x80], R32 ;  /* 0x00008020000085a7 */ /* 0x000ea400080010ff */
[----:B--2---:R-:W-:Y:S05]  /*a640*/  @!P0 BRA `(.L_x_202) ;  /* 0xfffffffc00f08947 */ /* 0x004fea000383ffff */
[----:B------:R-:W-:Y:S05]  /*a650*/  BRA `(.L_x_203) ;  /* 0xffffff9c001c7947 */ /* 0x000fea000383ffff */
.L_x_77:
[----:B------:R-:W-:Y:S07]  /*a660*/  MOV R0, UR7 ;  /* 0x0000000700007c02 */ /* 0x000fee0008000f00 */
.L_x_204:
[----:B-1----:R1:W2:Y:S02]  /*a670*/  SYNCS.PHASECHK.TRANS64.TRYWAIT P0, [R0+URZ+0x88], R32 ;  /* 0x00008820000075a7 */ /* 0x0022a400080011ff */
[----:B--2---:R-:W-:Y:S05]  /*a680*/  @!P0 NANOSLEEP.SYNCS 0x989680 ;  /* 0x009896800000895d */ /* 0x004fea0003900000 */
[----:B------:R-:W2:Y:S02]  /*a690*/  @!P0 SYNCS.PHASECHK.TRANS64 P0, [R0+URZ+0x88], R32 ;  /* 0x00008820000085a7 */ /* 0x000ea400080010ff */
[----:B--2---:R-:W-:Y:S05]  /*a6a0*/  @!P0 BRA `(.L_x_204) ;  /* 0xfffffffc00f08947 */ /* 0x004fea000383ffff */
[----:B------:R-:W-:Y:S05]  /*a6b0*/  BRA `(.L_x_205) ;  /* 0xffffff9c00587947 */ /* 0x000fea000383ffff */
.L_x_78:
[----:B------:R-:W-:Y:S07]  /*a6c0*/  MOV R0, UR7 ;  /* 0x0000000700007c02 */ /* 0x000fee0008000f00 */
.L_x_206:
[----:B-1----:R1:W2:Y:S02]  /*a6d0*/  SYNCS.PHASECHK.TRANS64.TRYWAIT P0, [R0+URZ+0x90], R32 ;  /* 0x00009020000075a7 */ /* 0x0022a400080011ff */
[----:B--2---:R-:W-:Y:S05]  /*a6e0*/  @!P0 NANOSLEEP.SYNCS 0x989680 ;  /* 0x009896800000895d */ /* 0x004fea0003900000 */
[----:B------:R-:W2:Y:S02]  /*a6f0*/  @!P0 SYNCS.PHASECHK.TRANS64 P0, [R0+URZ+0x90], R32 ;  /* 0x00009020000085a7 */ /* 0x000ea400080010ff */
[----:B--2---:R-:W-:Y:S05]  /*a700*/  @!P0 BRA `(.L_x_206) ;  /* 0xfffffffc00f08947 */ /* 0x004fea000383ffff */
[----:B------:R-:W-:Y:S05]  /*a710*/  BRA `(.L_x_207) ;  /* 0xffffff9c00987947 */ /* 0x000fea000383ffff */
.L_x_79:
[----:B------:R-:W-:Y:S07]  /*a720*/  MOV R0, UR7 ;  /* 0x0000000700007c02 */ /* 0x000fee0008000f00 */
.L_x_208:
[----:B-1----:R1:W2:Y:S02]  /*a730*/  SYNCS.PHASECHK.TRANS64.TRYWAIT P0, [R0+URZ+0x98], R32 ;  /* 0x00009820000075a7 */ /* 0x0022a400080011ff */
[----:B--2---:R-:W-:Y:S05]  /*a740*/  @!P0 NANOSLEEP.SYNCS 0x989680 ;  /* 0x009896800000895d */ /* 0x004fea0003900000 */
[----:B------:R-:W2:Y:S02]  /*a750*/  @!P0 SYNCS.PHASECHK.TRANS64 P0, [R0+URZ+0x98], R32 ;  /* 0x00009820000085a7 */ /* 0x000ea400080010ff */
[----:B--2---:R-:W-:Y:S05]  /*a760*/  @!P0 BRA `(.L_x_208) ;  /* 0xfffffffc00f08947 */ /* 0x004fea000383ffff */
[----:B------:R-:W-:Y:S05]  /*a770*/  BRA `(.L_x_209) ;  /* 0xffffff9c00dc7947 */ /* 0x000fea000383ffff */
.L_x_80:
[----:B------:R-:W-:Y:S07]  /*a780*/  MOV R0, UR7 ;  /* 0x0000000700007c02 */ /* 0x000fee0008000f00 */
.L_x_210:
[----:B-1----:R1:W2:Y:S02]  /*a790*/  SYNCS.PHASECHK.TRANS64.TRYWAIT P0, [R0+URZ+0x80], R14 ;  /* 0x0000800e000075a7 */ /* 0x0022a400080011ff */
[----:B--2---:R-:W-:Y:S05]  /*a7a0*/  @!P0 NANOSLEEP.SYNCS 0x989680 ;  /* 0x009896800000895d */ /* 0x004fea0003900000 */
[----:B------:R-:W2:Y:S02]  /*a7b0*/  @!P0 SYNCS.PHASECHK.TRANS64 P0, [R0+URZ+0x80], R14 ;  /* 0x0000800e000085a7 */ /* 0x000ea400080010ff */
[----:B--2---:R-:W-:Y:S05]  /*a7c0*/  @!P0 BRA `(.L_x_210) ;  /* 0xfffffffc00f08947 */ /* 0x004fea000383ffff */
[----:B------:R-:W-:Y:S05]  /*a7d0*/  BRA `(.L_x_211) ;  /* 0xffffffa000247947 */ /* 0x000fea000383ffff */
.L_x_81:
[----:B------:R-:W-:Y:S07]  /*a7e0*/  MOV R0, UR7 ;  /* 0x0000000700007c02 */ /* 0x000fee0008000f00 */
.L_x_212:
[----:B-1----:R1:W2:Y:S02]  /*a7f0*/  SYNCS.PHASECHK.TRANS64.TRYWAIT P0, [R0+URZ+0x88], R14 ;  /* 0x0000880e000075a7 */ /* 0x0022a400080011ff */
[----:B--2---:R-:W-:Y:S05]  /*a800*/  @!P0 NANOSLEEP.SYNCS 0x989680 ;  /* 0x009896800000895d */ /* 0x004fea0003900000 */
[----:B------:R-:W2:Y:S02]  /*a810*/  @!P0 SYNCS.PHASECHK.TRANS64 P0, [R0+URZ+0x88], R14 ;  /* 0x0000880e000085a7 */ /* 0x000ea400080010ff */
[----:B--2---:R-:W-:Y:S05]  /*a820*/  @!P0 BRA `(.L_x_212) ;  /* 0xfffffffc00f08947 */ /* 0x004fea000383ffff */
[----:B------:R-:W-:Y:S05]  /*a830*/  BRA `(.L_x_213) ;  /* 0xffffffa000687947 */ /* 0x000fea000383ffff */
.L_x_82:
[----:B------:R-:W-:Y:S07]  /*a840*/  MOV R0, UR7 ;  /* 0x0000000700007c02 */ /* 0x000fee0008000f00 */
.L_x_214:
[----:B-1----:R1:W2:Y:S02]  /*a850*/  SYNCS.PHASECHK.TRANS64.TRYWAIT P0, [R0+URZ+0x90], R14 ;  /* 0x0000900e000075a7 */ /* 0x0022a400080011ff */
[----:B--2---:R-:W-:Y:S05]  /*a860*/  @!P0 NANOSLEEP.SYNCS 0x989680 ;  /* 0x009896800000895d */ /* 0x004fea0003900000 */
[----:B------:R-:W2:Y:S02]  /*a870*/  @!P0 SYNCS.PHASECHK.TRANS64 P0, [R0+URZ+0x90], R14 ;  /* 0x0000900e000085a7 */ /* 0x000ea400080010ff */
[----:B--2---:R-:W-:Y:S05]  /*a880*/  @!P0 BRA `(.L_x_214) ;  /* 0xfffffffc00f08947 */ /* 0x004fea000383ffff */
[----:B------:R-:W-:Y:S05]  /*a890*/  BRA `(.L_x_215) ;  /* 0xffffffa000ac7947 */ /* 0x000fea000383ffff */
.L_x_83:
[----:B------:R-:W-:Y:S07]  /*a8a0*/  MOV R0, UR7 ;  /* 0x0000000700007c02 */ /* 0x000fee0008000f00 */
.L_x_216:
[----:B-1----:R1:W2:Y:S02]  /*a8b0*/  SYNCS.PHASECHK.TRANS64.TRYWAIT P0, [R0+URZ+0x98], R14 ;  /* 0x0000980e000075a7 */ /* 0x0022a400080011ff */
[----:B--2---:R-:W-:Y:S05]  /*a8c0*/  @!P0 NANOSLEEP.SYNCS 0x989680 ;  /* 0x009896800000895d */ /* 0x004fea0003900000 */
[----:B------:R-:W2:Y:S02]  /*a8d0*/  @!P0 SYNCS.PHASECHK.TRANS64 P0, [R0+URZ+0x98], R14 ;  /* 0x0000980e000085a7 */ /* 0x000ea400080010ff */
[----:B--2---:R-:W-:Y:S05]  /*a8e0*/  @!P0 BRA `(.L_x_216) ;  /* 0xfffffffc00f08947 */ /* 0x004fea000383ffff */
[----:B------:R-:W-:Y:S05]  /*a8f0*/  BRA `(.L_x_217) ;  /* 0xffffffa400307947 */ /* 0x000fea000383ffff */
.L_x_85:
[----:B------:R-:W-:-:S07]  /*a900*/  MOV R0, UR7 ;  /* 0x0000000700007c02 */ /* 0x000fce0008000f00 */
.L_x_218:
[----:B-1----:R1:W3:Y:S02]  /*a910*/  SYNCS.PHASECHK.TRANS64.TRYWAIT P0, [R0+URZ+0x80], R32 ;  /* 0x00008020000075a7 */ /* 0x0022e400080011ff */
[----:B---3--:R-:W-:Y:S05]  /*a920*/  @!P0 NANOSLEEP.SYNCS 0x989680 ;  /* 0x009896800000895d */ /* 0x008fea0003900000 */
[----:B------:R-:W3:Y:S02]  /*a930*/  @!P0 SYNCS.PHASECHK.TRANS64 P0, [R0+URZ+0x80], R32 ;  /* 0x00008020000085a7 */ /* 0x000ee400080010ff */
[----:B---3--:R-:W-:Y:S05]  /*a940*/  @!P0 BRA `(.L_x_218) ;  /* 0xfffffffc00f08947 */ /* 0x008fea000383ffff */
[----:B------:R-:W-:Y:S05]  /*a950*/  BRA `(.L_x_219) ;  /* 0xffffffa400987947 */ /* 0x000fea000383ffff */
.L_x_86:
[----:B-1----:R-:W-:-:S07]  /*a960*/  MOV R0, UR7 ;  /* 0x0000000700007c02 */ /* 0x002fce0008000f00 */
.L_x_220:
[----:B-1----:R1:W3:Y:S02]  /*a970*/  SYNCS.PHASECHK.TRANS64.TRYWAIT P0, [R0+URZ+0x88], R32 ;  /* 0x00008820000075a7 */ /* 0x0022e400080011ff */
[----:B---3--:R-:W-:Y:S05]  /*a980*/  @!P0 NANOSLEEP.SYNCS 0x989680 ;  /* 0x009896800000895d */ /* 0x008fea0003900000 */
[----:B------:R-:W3:Y:S02]  /*a990*/  @!P0 SYNCS.PHASECHK.TRANS64 P0, [R0+URZ+0x88], R32 ;  /* 0x00008820000085a7 */ /* 0x000ee400080010ff */
[----:B---3--:R-:W-:Y:S05]  /*a9a0*/  @!P0 BRA `(.L_x_220) ;  /* 0xfffffffc00f08947 */ /* 0x008fea000383ffff */
[----:B------:R-:W-:Y:S05]  /*a9b0*/  BRA `(.L_x_221) ;  /* 0xffffffa400887947 */ /* 0x000fea000383ffff */
.L_x_87:
[----:B------:R-:W-:-:S07]  /*a9c0*/  MOV R2, UR7 ;  /* 0x0000000700027c02 */ /* 0x000fce0008000f00 */
.L_x_222:
[----:B-1----:R1:W3:Y:S02]  /*a9d0*/  SYNCS.PHASECHK.TRANS64.TRYWAIT P0, [R2+URZ+0x90], R32 ;  /* 0x00009020020075a7 */ /* 0x0022e400080011ff */
[----:B---3--:R-:W-:Y:S05]  /*a9e0*/  @!P0 NANOSLEEP.SYNCS 0x989680 ;  /* 0x009896800000895d */ /* 0x008fea0003900000 */
[----:B------:R-:W3:Y:S02]  /*a9f0*/  @!P0 SYNCS.PHASECHK.TRANS64 P0, [R2+URZ+0x90], R32 ;  /* 0x00009020020085a7 */ /* 0x000ee400080010ff */
[----:B---3--:R-:W-:Y:S05]  /*aa00*/  @!P0 BRA `(.L_x_222) ;  /* 0xfffffffc00f08947 */ /* 0x008fea000383ffff */
[----:B------:R-:W-:Y:S05]  /*aa10*/  BRA `(.L_x_223) ;  /* 0xffffffa4007c7947 */ /* 0x000fea000383ffff */
.L_x_89:
[----:B--2---:R2:W4:Y:S02]  /*aa20*/  SYNCS.PHASECHK.TRANS64.TRYWAIT P0, [R0+URZ+0xb0], R2 ;  /* 0x0000b002000075a7 */ /* 0x00452400080011ff */
[----:B----4-:R-:W-:Y:S05]  /*aa30*/  @!P0 NANOSLEEP.SYNCS 0x989680 ;  /* 0x009896800000895d */ /* 0x010fea0003900000 */
[----:B------:R-:W4:Y:S02]  /*aa40*/  @!P0 SYNCS.PHASECHK.TRANS64 P0, [R0+URZ+0xb0], R2 ;  /* 0x0000b002000085a7 */ /* 0x000f2400080010ff */
[----:B----4-:R-:W-:Y:S05]  /*aa50*/  @!P0 BRA `(.L_x_89) ;  /* 0xfffffffc00f08947 */ /* 0x010fea000383ffff */
[----:B------:R-:W-:Y:S05]  /*aa60*/  BRA `(.L_x_224) ;  /* 0xffffffa800407947 */ /* 0x000fea000383ffff */
.L_x_100:
[----:B-1----:R-:W-:Y:S04]  /*aa70*/  MOV R2, UR48 ;  /* 0x0000003000027c02 */ /* 0x002fe80008000f00 */
[----:B------:R1:W3:Y:S03]  /*aa80*/  SYNCS.PHASECHK.TRANS64.TRYWAIT P1, [R2+URZ+0x60], R3 ;  /* 0x00006003020075a7 */ /* 0x0002e600080211ff */
[----:B---3--:R-:W-:Y:S05]  /*aa90*/  @!P1 NANOSLEEP.SYNCS 0x989680 ;  /* 0x009896800000995d */ /* 0x008fea0003900000 */
[----:B------:R-:W3:Y:S02]  /*aaa0*/  @!P1 SYNCS.PHASECHK.TRANS64 P1, [R2+URZ+0x60], R3 ;  /* 0x00006003020095a7 */ /* 0x000ee400080210ff */
[----:B---3--:R-:W-:Y:S05]  /*aab0*/  @!P1 BRA `(.L_x_100) ;  /* 0xfffffffc00ec9947 */ /* 0x008fea000383ffff */
[----:B------:R-:W-:Y:S05]  /*aac0*/  BRA `(.L_x_99) ;  /* 0xffffffb400487947 */ /* 0x000fea000383ffff */
.L_x_102:
[----:B-1----:R1:W4:Y:S02]  /*aad0*/  SYNCS.PHASECHK.TRANS64.TRYWAIT P0, [R83+URZ+0xd0], R0 ;  /* 0x0000d000530075a7 */ /* 0x00232400080011ff */
[----:B----4-:R-:W-:Y:S05]  /*aae0*/  @!P0 NANOSLEEP.SYNCS 0x989680 ;  /* 0x009896800000895d */ /* 0x010fea0003900000 */
[----:B------:R-:W4:Y:S02]  /*aaf0*/  @!P0 SYNCS.PHASECHK.TRANS64 P0, [R83+URZ+0xd0], R0 ;  /* 0x0000d000530085a7 */ /* 0x000f2400080010ff */
[----:B----4-:R-:W-:Y:S05]  /*ab00*/  @!P0 BRA `(.L_x_102) ;  /* 0xfffffffc00f08947 */ /* 0x010fea000383ffff */
[----:B------:R-:W-:Y:S05]  /*ab10*/  BRA `(.L_x_101) ;  /* 0xffffffb400707947 */ /* 0x000fea000383ffff */
.L_x_111:
[----:B-1----:R1:W2:Y:S02]  /*ab20*/  SYNCS.PHASECHK.TRANS64.TRYWAIT P0, [R2+URZ+0x60], R0 ;  /* 0x00006000020075a7 */ /* 0x0022a400080011ff */
[----:B--2---:R-:W-:Y:S05]  /*ab30*/  @!P0 NANOSLEEP.SYNCS 0x989680 ;  /* 0x009896800000895d */ /* 0x004fea0003900000 */
[----:B------:R-:W2:Y:S02]  /*ab40*/  @!P0 SYNCS.PHASECHK.TRANS64 P0, [R2+URZ+0x60], R0 ;  /* 0x00006000020085a7 */ /* 0x000ea400080010ff */
[----:B--2---:R-:W-:Y:S05]  /*ab50*/  @!P0 BRA `(.L_x_111) ;  /* 0xfffffffc00f08947 */ /* 0x004fea000383ffff */
[----:B------:R-:W-:Y:S05]  /*ab60*/  BRA `(.L_x_110) ;  /* 0xffffffbc000c7947 */ /* 0x000fea000383ffff */
.L_x_119:
[----:B-1----:R1:W2:Y:S02]  /*ab70*/  SYNCS.PHASECHK.TRANS64.TRYWAIT P0, [R0+URZ+0x60], R6 ;  /* 0x00006006000075a7 */ /* 0x0022a400080011ff */
[----:B--2---:R-:W-:Y:S05]  /*ab80*/  @!P0 NANOSLEEP.SYNCS 0x989680 ;  /* 0x009896800000895d */ /* 0x004fea0003900000 */
[----:B------:R-:W2:Y:S02]  /*ab90*/  @!P0 SYNCS.PHASECHK.TRANS64 P0, [R0+URZ+0x60], R6 ;  /* 0x00006006000085a7 */ /* 0x000ea400080010ff */
[----:B--2---:R-:W-:Y:S05]  /*aba0*/  @!P0 BRA `(.L_x_119) ;  /* 0xfffffffc00f08947 */ /* 0x004fea000383ffff */
[----:B------:R-:W-:Y:S05]  /*abb0*/  BRA `(.L_x_118) ;  /* 0xffffffc000cc7947 */ /* 0x000fea000383ffff */
.L_x_127:
[----:B-1----:R1:W2:Y:S02]  /*abc0*/  SYNCS.PHASECHK.TRANS64.TRYWAIT P0, [R0+URZ+0x60], R6 ;  /* 0x00006006000075a7 */ /* 0x0022a400080011ff */
[----:B--2---:R-:W-:Y:S05]  /*abd0*/  @!P0 NANOSLEEP.SYNCS 0x989680 ;  /* 0x009896800000895d */ /* 0x004fea0003900000 */
[----:B------:R-:W2:Y:S02]  /*abe0*/  @!P0 SYNCS.PHASECHK.TRANS64 P0, [R0+URZ+0x60], R6 ;  /* 0x00006006000085a7 */ /* 0x000ea400080010ff */
[----:B--2---:R-:W-:Y:S05]  /*abf0*/  @!P0 BRA `(.L_x_127) ;  /* 0xfffffffc00f08947 */ /* 0x004fea000383ffff */
[----:B------:R-:W-:Y:S05]  /*ac00*/  BRA `(.L_x_126) ;  /* 0xffffffc800907947 */ /* 0x000fea000383ffff */
.L_x_135:
[----:B-1----:R1:W2:Y:S02]  /*ac10*/  SYNCS.PHASECHK.TRANS64.TRYWAIT P0, [R0+URZ+0x60], R6 ;  /* 0x00006006000075a7 */ /* 0x0022a400080011ff */
[----:B--2---:R-:W-:Y:S05]  /*ac20*/  @!P0 NANOSLEEP.SYNCS 0x989680 ;  /* 0x009896800000895d */ /* 0x004fea0003900000 */
[----:B------:R-:W2:Y:S02]  /*ac30*/  @!P0 SYNCS.PHASECHK.TRANS64 P0, [R0+URZ+0x60], R6 ;  /* 0x00006006000085a7 */ /* 0x000ea400080010ff */
[----:B--2---:R-:W-:Y:S05]  /*ac40*/  @!P0 BRA `(.L_x_135) ;  /* 0xfffffffc00f08947 */ /* 0x004fea000383ffff */
[----:B------:R-:W-:Y:S05]  /*ac50*/  BRA `(.L_x_134) ;  /* 0xffffffd000607947 */ /* 0x000fea000383ffff */
.L_x_143:
[----:B-1----:R1:W2:Y:S02]  /*ac60*/  SYNCS.PHASECHK.TRANS64.TRYWAIT P0, [R0+URZ+0x60], R6 ;  /* 0x00006006000075a7 */ /* 0x0022a400080011ff */
[----:B--2---:R-:W-:Y:S05]  /*ac70*/  @!P0 NANOSLEEP.SYNCS 0x989680 ;  /* 0x009896800000895d */ /* 0x004fea0003900000 */
[----:B------:R-:W2:Y:S02]  /*ac80*/  @!P0 SYNCS.PHASECHK.TRANS64 P0, [R0+URZ+0x60], R6 ;  /* 0x00006006000085a7 */ /* 0x000ea400080010ff */
[----:B--2---:R-:W-:Y:S05]  /*ac90*/  @!P0 BRA `(.L_x_143) ;  /* 0xfffffffc00f08947 */ /* 0x004fea000383ffff */
[----:B------:R-:W-:Y:S05]  /*aca0*/  BRA `(.L_x_142) ;  /* 0xffffffd800407947 */ /* 0x000fea000383ffff */
.L_x_151:
[----:B-1----:R1:W2:Y:S02]  /*acb0*/  SYNCS.PHASECHK.TRANS64.TRYWAIT P0, [R0+URZ+0x60], R6 ;  /* 0x00006006000075a7 */ /* 0x0022a400080011ff */
[----:B--2---:R-:W-:Y:S05]  /*acc0*/  @!P0 NANOSLEEP.SYNCS 0x989680 ;  /* 0x009896800000895d */ /* 0x004fea0003900000 */
[----:B------:R-:W2:Y:S02]  /*acd0*/  @!P0 SYNCS.PHASECHK.TRANS64 P0, [R0+URZ+0x60], R6 ;  /* 0x00006006000085a7 */ /* 0x000ea400080010ff */
[----:B--2---:R-:W-:Y:S05]  /*ace0*/  @!P0 BRA `(.L_x_151) ;  /* 0xfffffffc00f08947 */ /* 0x004fea000383ffff */
[----:B------:R-:W-:Y:S05]  /*acf0*/  BRA `(.L_x_150) ;  /* 0xffffffe000147947 */ /* 0x000fea000383ffff */
.L_x_159:
[----:B-1----:R1:W2:Y:S02]  /*ad00*/  SYNCS.PHASECHK.TRANS64.TRYWAIT P0, [R0+URZ+0x60], R87 ;  /* 0x00006057000075a7 */ /* 0x0022a400080011ff */
[----:B--2---:R-:W-:Y:S05]  /*ad10*/  @!P0 NANOSLEEP.SYNCS 0x989680 ;  /* 0x009896800000895d */ /* 0x004fea0003900000 */
[----:B------:R-:W2:Y:S02]  /*ad20*/  @!P0 SYNCS.PHASECHK.TRANS64 P0, [R0+URZ+0x60], R87 ;  /* 0x00006057000085a7 */ /* 0x000ea400080010ff */
[----:B--2---:R-:W-:Y:S05]  /*ad30*/  @!P0 BRA `(.L_x_159) ;  /* 0xfffffffc00f08947 */ /* 0x004fea000383ffff */
[----:B------:R-:W-:Y:S05]  /*ad40*/  BRA `(.L_x_158) ;  /* 0xffffffe400e87947 */ /* 0x000fea000383ffff */
        .weak           $__internal_0_$__cuda_sm10x_tcgen05_guardrail_trap_col_being_dealloced_not_returned_by_alloc
        .type           $__internal_0_$__cuda_sm10x_tcgen05_guardrail_trap_col_being_dealloced_not_returned_by_alloc,@function
        .size           $__internal_0_$__cuda_sm10x_tcgen05_guardrail_trap_col_being_dealloced_not_returned_by_alloc,($__internal_1_$__cuda_sm10x_tcgen05_guardrail_trap_phase_invalid_during_alloc - $__internal_0_$__cuda_sm10x_tcgen05_guardrail_trap_col_being_dealloced_not_returned_by_alloc)
$__internal_0_$__cuda_sm10x_tcgen05_guardrail_trap_col_being_dealloced_not_returned_by_alloc:
[----:B------:R-:W-:Y:S05]  /*ad50*/  BPT.TRAP 0x1 ;  /* 0x000000040000795c */ /* 0x000fea0000300000 */
[----:B------:R-:W-:-:S04]  /*ad60*/  HFMA2 R3, -RZ, RZ, 0, 0 ;  /* 0x00000000ff037431 */ /* 0x000fc800000001ff */
[----:B------:R-:W-:Y:S05]  /*ad70*/  RET.REL.NODEC R2 `(_ZN7cutlass13device_kernelINS_4gemm6kernel13GemmUniversalIN4cute5tupleIJiiiiEEENS1_10collective13CollectiveMmaINS1_35MainloopSm100TmaUmmaWarpSpecializedILi6ELi2ELi4ENS5_IJNS4_1CILi1EEESB_SB_EEEEENS5_IJNSA_ILi128EEESE_NSA_ILi32EEEEEEfNS5_IJlSB_lEEEfSH_NS4_8TiledMMAINS4_8MMA_AtomIJNS4_17SM100_MMA_TF32_SSINS_10tfloat32_tESL_fLi128ELi128ELNS4_4UMMA5MajorE0ELSN_0ELNSM_7ScaleInE0ELSO_0EEEEEENS4_6LayoutISC_NS5_IJNSA_ILi0EEESS_SS_EEEEENS5_IJNS4_10UnderscoreESV_SV_EEEEENS4_13SM90_TMA_LOADENS4_14ComposedLayoutINS4_7SwizzleILi3ELi4ELi3EEENS4_18smem_ptr_flag_bitsILi32EEENSR_INS5_IJNSA_ILi8EEESF_EEENS5_IJSF_SB_EEEEEEEvNS4_8identityESY_S18_vS19_EENS_8epilogue10collective18CollectiveEpilogueINS1B_23Sm100TmaWarpSpecializedILi4ELi2ELi16ELb1ELb0EEEJSG_NS5_IJNSR_ISE_SB_EENSR_INSA_ILi16EEESB_EEEEEfSH_fSH_NS1B_6fusion15FusionCallbacksIS1F_NS1K_17LinearCombinationIffffLNS_15FloatRoundStyleE2EEESG_S1J_JEEENS4_5SM1004TMEM4LOAD26SM100_TMEM_LOAD_32dp32b16xESY_NSZ_INS10_ILi2ELi4ELi3EEES13_NSR_INS5_IJS14_S1H_EEENS5_IJS1H_SB_EEEEEEENS4_39AutoVectorizingCopyWithAssumedAlignmentILi128EEENS4_14SM90_TMA_STOREES1Y_S20_S20_EEEvvEEEEvNT_6ParamsE) ;  /* 0xffffff5002a07950 */ /* 0x000fea0003c3ffff */
        .weak           $__internal_1_$__cuda_sm10x_tcgen05_guardrail_trap_phase_invalid_during_alloc
        .type           $__internal_1_$__cuda_sm10x_tcgen05_guardrail_trap_phase_invalid_during_alloc,@function
        .size           $__internal_1_$__cuda_sm10x_tcgen05_guardrail_trap_phase_invalid_during_alloc,($__internal_2_$__cuda_sm10x_tcgen05_guardrail_trap_unallocated_columns_being_dealloced - $__internal_1_$__cuda_sm10x_tcgen05_guardrail_trap_phase_invalid_during_alloc)
$__internal_1_$__cuda_sm10x_tcgen05_guardrail_trap_phase_invalid_during_alloc:
[----:B------:R-:W-:Y:S05]  /*ad80*/  BPT.TRAP 0x1 ;  /* 0x000000040000795c */ /* 0x000fea0000300000 */
[----:B------:R-:W-:-:S04]  /*ad90*/  MOV R3, 0x0 ;  /* 0x0000000000037802 */ /* 0x000fc80000000f00 */
[----:B------:R-:W-:Y:S05]  /*ada0*/  RET.REL.NODEC R2 `(_ZN7cutlass13device_kernelINS_4gemm6kernel13GemmUniversalIN4cute5tupleIJiiiiEEENS1_10collective13CollectiveMmaINS1_35MainloopSm100TmaUmmaWarpSpecializedILi6ELi2ELi4ENS5_IJNS4_1CILi1EEESB_SB_EEEEENS5_IJNSA_ILi128EEESE_NSA_ILi32EEEEEEfNS5_IJlSB_lEEEfSH_NS4_8TiledMMAINS4_8MMA_AtomIJNS4_17SM100_MMA_TF32_SSINS_10tfloat32_tESL_fLi128ELi128ELNS4_4UMMA5MajorE0ELSN_0ELNSM_7ScaleInE0ELSO_0EEEEEENS4_6LayoutISC_NS5_IJNSA_ILi0EEESS_SS_EEEEENS5_IJNS4_10UnderscoreESV_SV_EEEEENS4_13SM90_TMA_LOADENS4_14ComposedLayoutINS4_7SwizzleILi3ELi4ELi3EEENS4_18smem_ptr_flag_bitsILi32EEENSR_INS5_IJNSA_ILi8EEESF_EEENS5_IJSF_SB_EEEEEEEvNS4_8identityESY_S18_vS19_EENS_8epilogue10collective18CollectiveEpilogueINS1B_23Sm100TmaWarpSpecializedILi4ELi2ELi16ELb1ELb0EEEJSG_NS5_IJNSR_ISE_SB_EENSR_INSA_ILi16EEESB_EEEEEfSH_fSH_NS1B_6fusion15FusionCallbacksIS1F_NS1K_17LinearCombinationIffffLNS_15FloatRoundStyleE2EEESG_S1J_JEEENS4_5SM1004TMEM4LOAD26SM100_TMEM_LOAD_32dp32b16xESY_NSZ_INS10_ILi2ELi4ELi3EEES13_NSR_INS5_IJS14_S1H_EEENS5_IJS1H_SB_EEEEEEENS4_39AutoVectorizingCopyWithAssumedAlignmentILi128EEENS4_14SM90_TMA_STOREES1Y_S20_S20_EEEvvEEEEvNT_6ParamsE) ;  /* 0xffffff5002947950 */ /* 0x000fea0003c3ffff */
        .weak           $__internal_2_$__cuda_sm10x_tcgen05_guardrail_trap_unallocated_columns_being_dealloced
        .type           $__internal_2_$__cuda_sm10x_tcgen05_guardrail_trap_unallocated_columns_being_dealloced,@function
        .size           $__internal_2_$__cuda_sm10x_tcgen05_guardrail_trap_unallocated_columns_being_dealloced,(.L_x_226 - $__internal_2_$__cuda_sm10x_tcgen05_guardrail_trap_unallocated_columns_being_dealloced)
$__internal_2_$__cuda_sm10x_tcgen05_guardrail_trap_unallocated_columns_being_dealloced:
[----:B------:R-:W-:Y:S05]  /*adb0*/  BPT.TRAP 0x1 ;  /* 0x000000040000795c */ /* 0x000fea0000300000 */
[----:B------:R-:W-:-:S04]  /*adc0*/  HFMA2 R3, -RZ, RZ, 0, 0 ;  /* 0x00000000ff037431 */ /* 0x000fc800000001ff */
[----:B------:R-:W-:Y:S05]  /*add0*/  RET.REL.NODEC R2 `(_ZN7cutlass13device_kernelINS_4gemm6kernel13GemmUniversalIN4cute5tupleIJiiiiEEENS1_10collective13CollectiveMmaINS1_35MainloopSm100TmaUmmaWarpSpecializedILi6ELi2ELi4ENS5_IJNS4_1CILi1EEESB_SB_EEEEENS5_IJNSA_ILi128EEESE_NSA_ILi32EEEEEEfNS5_IJlSB_lEEEfSH_NS4_8TiledMMAINS4_8MMA_AtomIJNS4_17SM100_MMA_TF32_SSINS_10tfloat32_tESL_fLi128ELi128ELNS4_4UMMA5MajorE0ELSN_0ELNSM_7ScaleInE0ELSO_0EEEEEENS4_6LayoutISC_NS5_IJNSA_ILi0EEESS_SS_EEEEENS5_IJNS4_10UnderscoreESV_SV_EEEEENS4_13SM90_TMA_LOADENS4_14ComposedLayoutINS4_7SwizzleILi3ELi4ELi3EEENS4_18smem_ptr_flag_bitsILi32EEENSR_INS5_IJNSA_ILi8EEESF_EEENS5_IJSF_SB_EEEEEEEvNS4_8identityESY_S18_vS19_EENS_8epilogue10collective18CollectiveEpilogueINS1B_23Sm100TmaWarpSpecializedILi4ELi2ELi16ELb1ELb0EEEJSG_NS5_IJNSR_ISE_SB_EENSR_INSA_ILi16EEESB_EEEEEfSH_fSH_NS1B_6fusion15FusionCallbacksIS1F_NS1K_17LinearCombinationIffffLNS_15FloatRoundStyleE2EEESG_S1J_JEEENS4_5SM1004TMEM4LOAD26SM100_TMEM_LOAD_32dp32b16xESY_NSZ_INS10_ILi2ELi4ELi3EEES13_NSR_INS5_IJS14_S1H_EEENS5_IJS1H_SB_EEEEEEENS4_39AutoVectorizingCopyWithAssumedAlignmentILi128EEENS4_14SM90_TMA_STOREES1Y_S20_S20_EEEvvEEEEvNT_6ParamsE) ;  /* 0xffffff5002887950 */ /* 0x000fea0003c3ffff */
.L_x_225:
[----:B------:R-:W-:-:S00]  /*ade0*/  BRA `(.L_x_225) ;  /* 0xfffffffc00fc7947 */ /* 0x000fc0000383ffff */
[----:B------:R-:W-:-:S00]  /*adf0*/  NOP ;  /* 0x0000000000007918 */ /* 0x000fc00000000000 */
        /* <DEDUP_REMOVED lines=8> */
.L_x_226:


//--------------------- .nv.global.init           --------------------------
	.section	.nv.global.init,"aw",@progbits
.nv.global.init:
	.type		$str$27,@object
	.size		$str$27,($str$28 - $str$27)
$str$27:
        /*0000*/ 	.byte	0x28, 0x61, 0x64, 0x64, 0x72, 0x65, 0x73, 0x73, 0x20, 0x26, 0x20, 0x6d, 0x61, 0x73, 0x6b, 0x29
        /*0010*/ 	.byte	0x20, 0x3d, 0x3d, 0x20, 0x30, 0x00
	.type		$str$28,@object
	.size		$str$28,($str$26 - $str$28)
$str$28:
        /*0016*/ 	.byte	0x2f, 0x74, 0x6d, 0x70, 0x2f, 0x63, 0x75, 0x74, 0x6c, 0x61, 0x73, 0x73, 0x5f, 0x73, 0x77, 0x65
        /*0026*/ 	.byte	0x65, 0x70, 0x5f, 0x73, 0x72, 0x63, 0x2f, 0x69, 0x6e, 0x63, 0x6c, 0x75, 0x64, 0x65, 0x2f, 0x63
        /*0036*/ 	.byte	0x75, 0x74, 0x65, 0x2f, 0x70, 0x6f, 0x69, 0x6e, 0x74, 0x65, 0x72, 0x5f, 0x66, 0x6c, 0x61, 0x67
        /*0046*/ 	.byte	0x67, 0x65, 0x64, 0x2e, 0x68, 0x70, 0x70, 0x00
	.type		$str$26,@object
	.size		$str$26,($str$25 - $str$26)
$str$26:
        /*004e*/ 	.byte	0x2f, 0x74, 0x6d, 0x70, 0x2f, 0x63, 0x75, 0x74, 0x6c, 0x61, 0x73, 0x73, 0x5f, 0x73, 0x77, 0x65
        /*005e*/ 	.byte	0x65, 0x70, 0x5f, 0x73, 0x72, 0x63, 0x2f, 0x69, 0x6e, 0x63, 0x6c, 0x75, 0x64, 0x65, 0x2f, 0x63
        /*006e*/ 	.byte	0x75, 0x74, 0x65, 0x2f, 0x61, 0x74, 0x6f, 0x6d, 0x2f, 0x63, 0x6f, 0x70, 0x79, 0x5f, 0x74, 0x72
        /*007e*/ 	.byte	0x61, 0x69, 0x74, 0x73, 0x5f, 0x73, 0x6d, 0x31, 0x30, 0x30, 0x2e, 0x68, 0x70, 0x70, 0x00
	.type		$str$25,@object
	.size		$str$25,(__unnamed_1 - $str$25)
$str$25:
        /*008d*/ 	.byte	0x28, 0x28, 0x75, 0x69, 0x6e, 0x74, 0x33, 0x32, 0x5f, 0x74, 0x28, 0x74, 0x68, 0x72, 0x65, 0x61
        /*009d*/ 	.byte	0x64, 0x49, 0x64, 0x78, 0x2e, 0x78, 0x29, 0x20, 0x2f, 0x20, 0x33, 0x32, 0x29, 0x20, 0x25, 0x20
        /*00ad*/ 	.byte	0x34, 0x29, 0x20, 0x3d, 0x3d, 0x20, 0x28, 0x28, 0x28, 0x74, 0x6d, 0x65, 0x6d, 0x5f, 0x61, 0x64
        /*00bd*/ 	.byte	0x64, 0x72, 0x20, 0x3e, 0x3e, 0x20, 0x31, 0x36, 0x29, 0x20, 0x2f, 0x20, 0x33, 0x32, 0x29, 0x20
        /*00cd*/ 	.byte	0x25, 0x20, 0x34, 0x29, 0x00
	.type		__unnamed_1,@object
	.size		__unnamed_1,(__unnamed_2 - __unnamed_1)
__unnamed_1:
        /*00d2*/ 	.byte	0x61, 0x75, 0x74, 0x6f, 0x20, 0x63, 0x75, 0x74, 0x65, 0x3a, 0x3a, 0x61, 0x73, 0x5f, 0x70, 0x6f
        /* <DEDUP_REMOVED lines=23> */
        /*0252*/ 	.byte	0x43, 0x3c, 0x32, 0x30, 0x34, 0x38, 0x3e, 0x3e, 0x3e, 0x3e, 0x5d, 0x00
	.type		__unnamed_2,@object
	.size		__unnamed_2,(.L_2 - __unnamed_2)
__unnamed_2:
        /* <DEDUP_REMOVED lines=42> */
        /*04fe*/ 	.byte	0x3e, 0x5d, 0x00
.L_2:


//--------------------- .nv.shared._ZN7cutlass13device_kernelINS_4gemm6kernel13GemmUniversalIN4cute5tupleIJiiiiEEENS1_10collective13CollectiveMmaINS1_35MainloopSm100TmaUmmaWarpSpecializedILi6ELi2ELi4ENS5_IJNS4_1CILi1EEESB_SB_EEEEENS5_IJNSA_ILi128EEESE_NSA_ILi32EEEEEEfNS5_IJlSB_lEEEfSH_NS4_8TiledMMAINS4_8MMA_AtomIJNS4_17SM100_MMA_TF32_SSINS_10tfloat32_tESL_fLi128ELi128ELNS4_4UMMA5MajorE0ELSN_0ELNSM_7ScaleInE0ELSO_0EEEEEENS4_6LayoutISC_NS5_IJNSA_ILi0EEESS_SS_EEEEENS5_IJNS4_10UnderscoreESV_SV_EEEEENS4_13SM90_TMA_LOADENS4_14ComposedLayoutINS4_7SwizzleILi3ELi4ELi3EEENS4_18smem_ptr_flag_bitsILi32EEENSR_INS5_IJNSA_ILi8EEESF_EEENS5_IJSF_SB_EEEEEEEvNS4_8identityESY_S18_vS19_EENS_8epilogue10collective18CollectiveEpilogueINS1B_23Sm100TmaWarpSpecializedILi4ELi2ELi16ELb1ELb0EEEJSG_NS5_IJNSR_ISE_SB_EENSR_INSA_ILi16EEESB_EEEEEfSH_fSH_NS1B_6fusion15FusionCallbacksIS1F_NS1K_17LinearCombinationIffffLNS_15FloatRoundStyleE2EEESG_S1J_JEEENS4_5SM1004TMEM4LOAD26SM100_TMEM_LOAD_32dp32b16xESY_NSZ_INS10_ILi2ELi4ELi3EEES13_NSR_INS5_IJS14_S1H_EEENS5_IJS1H_SB_EEEEEEENS4_39AutoVectorizingCopyWithAssumedAlignmentILi128EEENS4_14SM90_TMA_STOREES1Y_S20_S20_EEEvvEEEEvNT_6ParamsE --------------------------
	.section	.nv.shared._ZN7cutlass13device_kernelINS_4gemm6kernel13GemmUniversalIN4cute5tupleIJiiiiEEENS1_10collective13CollectiveMmaINS1_35MainloopSm100TmaUmmaWarpSpecializedILi6ELi2ELi4ENS5_IJNS4_1CILi1EEESB_SB_EEEEENS5_IJNSA_ILi128EEESE_NSA_ILi32EEEEEEfNS5_IJlSB_lEEEfSH_NS4_8TiledMMAINS4_8MMA_AtomIJNS4_17SM100_MMA_TF32_SSINS_10tfloat32_tESL_fLi128ELi128ELNS4_4UMMA5MajorE0ELSN_0ELNSM_7ScaleInE0ELSO_0EEEEEENS4_6LayoutISC_NS5_IJNSA_ILi0EEESS_SS_EEEEENS5_IJNS4_10UnderscoreESV_SV_EEEEENS4_13SM90_TMA_LOADENS4_14ComposedLayoutINS4_7SwizzleILi3ELi4ELi3EEENS4_18smem_ptr_flag_bitsILi32EEENSR_INS5_IJNSA_ILi8EEESF_EEENS5_IJSF_SB_EEEEEEEvNS4_8identityESY_S18_vS19_EENS_8epilogue10collective18CollectiveEpilogueINS1B_23Sm100TmaWarpSpecializedILi4ELi2ELi16ELb1ELb0EEEJSG_NS5_IJNSR_ISE_SB_EENSR_INSA_ILi16EEESB_EEEEEfSH_fSH_NS1B_6fusion15FusionCallbacksIS1F_NS1K_17LinearCombinationIffffLNS_15FloatRoundStyleE2EEESG_S1J_JEEENS4_5SM1004TMEM4LOAD26SM100_TMEM_LOAD_32dp32b16xESY_NSZ_INS10_ILi2ELi4ELi3EEES13_NSR_INS5_IJS14_S1H_EEENS5_IJS1H_SB_EEEEEEENS4_39AutoVectorizingCopyWithAssumedAlignmentILi128EEENS4_14SM90_TMA_STOREES1Y_S20_S20_EEEvvEEEEvNT_6ParamsE,"aw",@nobits
	.sectionflags	@""
	.align	16
	.zero		1024


//--------------------- .nv.shared.reserved.0     --------------------------
	.section	.nv.shared.reserved.0,"aw",@nobits
	.weak		__nv_reservedSMEM_offset_0_alias
	.size		__nv_reservedSMEM_offset_0_alias, 0, 64
	.other		__nv_reservedSMEM_offset_0_alias,@"STO_CUDA_RESERVED_SHARED STV_DEFAULT"
__nv_reservedSMEM_offset_0_alias:
	.zero		0
.nv.shared.reserved.0:
	.zero		64
	.weak		__nv_reservedSMEM_tcgen05_partition
	.type		__nv_reservedSMEM_tcgen05_partition,@object
	.size		__nv_reservedSMEM_tcgen05_partition,(.L_0 - __nv_reservedSMEM_tcgen05_partition)
__nv_reservedSMEM_tcgen05_partition:
	.zero		32
.L_0:


//--------------------- .nv.global                --------------------------
	.section	.nv.global,"aw",@nobits
.nv.global:
	.type		_ZN40_INTERNAL_1ca24070_4_k_cu_3564b245_246114cute1_E,@object
	.size		_ZN40_INTERNAL_1ca24070_4_k_cu_3564b245_246114cute1_E,(_ZN40_INTERNAL_1ca24070_4_k_cu_3564b245_246114cuda3std3__45__cpo6cbeginE - _ZN40_INTERNAL_1ca24070_4_k_cu_3564b245_246114cute1_E)
_ZN40_INTERNAL_1ca24070_4_k_cu_3564b245_246114cute1_E:
	.zero		1
	.type		_ZN40_INTERNAL_1ca24070_4_k_cu_3564b245_246114cuda3std3__45__cpo6cbeginE,@object
	.size		_ZN40_INTERNAL_1ca24070_4_k_cu_3564b245_246114cuda3std3__45__cpo6cbeginE,(_ZN40_INTERNAL_1ca24070_4_k_cu_3564b245_246114cuda3std3__48in_placeE - _ZN40_INTERNAL_1ca24070_4_k_cu_3564b245_246114cuda3std3__45__cpo6cbeginE)
_ZN40_INTERNAL_1ca24070_4_k_cu_3564b245_246114cuda3std3__45__cpo6cbeginE:
	.zero		1
	.type		_ZN40_INTERNAL_1ca24070_4_k_cu_3564b245_246114cuda3std3__48in_placeE,@object
	.size		_ZN40_INTERNAL_1ca24070_4_k_cu_3564b245_246114cuda3std3__48in_placeE,(_ZN40_INTERNAL_1ca24070_4_k_cu_3564b245_246114cuda3std6ranges3__45__cpo9iter_moveE - _ZN40_INTERNAL_1ca24070_4_k_cu_3564b245_246114cuda3std3__48in_placeE)
_ZN40_INTERNAL_1ca24070_4_k_cu_3564b245_246114cuda3std3__48in_placeE:
	.zero		1
	.type		_ZN40_INTERNAL_1ca24070_4_k_cu_3564b245_246114cuda3std6ranges3__45__cpo9iter_moveE,@object
	.size		_ZN40_INTERNAL_1ca24070_4_k_cu_3564b245_246114cuda3std6ranges3__45__cpo9iter_moveE,(_ZN40_INTERNAL_1ca24070_4_k_cu_3564b245_246114cuda3std3__45__cpo5beginE - _ZN40_INTERNAL_1ca24070_4_k_cu_3564b245_246114cuda3std6ranges3__45__cpo9iter_moveE)
_ZN40_INTERNAL_1ca24070_4_k_cu_3564b245_246114cuda3std6ranges3__45__cpo9iter_moveE:
	.zero		1
	.type		_ZN40_INTERNAL_1ca24070_4_k_cu_3564b245_246114cuda3std3__45__cpo5beginE,@object
	.size		_ZN40_INTERNAL_1ca24070_4_k_cu_3564b245_246114cuda3std3__45__cpo5beginE,(_ZN40_INTERNAL_1ca24070_4_k_cu_3564b245_246114cuda3std3__442_GLOBAL__N__1ca24070_4_k_cu_3564b245_246116ignoreE - _ZN40_INTERNAL_1ca24070_4_k_cu_3564b245_246114cuda3std3__45__cpo5beginE)
_ZN40_INTERNAL_1ca24070_4_k_cu_3564b245_246114cuda3std3__45__cpo5beginE:
	.zero		1
	.type		_ZN40_INTERNAL_1ca24070_4_k_cu_3564b245_246114cuda3std3__442_GLOBAL__N__1ca24070_4_k_cu_3564b245_246116ignoreE,@object
	.size		_ZN40_INTERNAL_1ca24070_4_k_cu_3564b245_246114cuda3std3__442_GLOBAL__N__1ca24070_4_k_cu_3564b245_246116ignoreE,(_ZN40_INTERNAL_1ca24070_4_k_cu_3564b245_246114cute7productE - _ZN40_INTERNAL_1ca24070_4_k_cu_3564b245_246114cuda3std3__442_GLOBAL__N__1ca24070_4_k_cu_3564b245_246116ignoreE)
_ZN40_INTERNAL_1ca24070_4_k_cu_3564b245_246114cuda3std3__442_GLOBAL__N__1ca24070_4_k_cu_3564b245_246116ignoreE:
	.zero		1
	.type		_ZN40_INTERNAL_1ca24070_4_k_cu_3564b245_246114cute7productE,@object
	.size		_ZN40_INTERNAL_1ca24070_4_k_cu_3564b245_246114cute7productE,(_ZN40_INTERNAL_1ca24070_4_k_cu_3564b245_246114cuda3std3__45__cpo3endE - _ZN40_INTERNAL_1ca24070_4_k_cu_3564b245_246114cute7productE)
_ZN40_INTERNAL_1ca24070_4_k_cu_3564b245_246114cute7productE:
	.zero		1
	.type		_ZN40_INTERNAL_1ca24070_4_k_cu_3564b245_246114cuda3std3__45__cpo3endE,@object
	.size		_ZN40_INTERNAL_1ca24070_4_k_cu_3564b245_246114cuda3std3__45__cpo3endE,(_ZN40_INTERNAL_1ca24070_4_k_cu_3564b245_246114cuda3std3__419piecewise_constructE - _ZN40_INTERNAL_1ca24070_4_k_cu_3564b245_246114cuda3std3__45__cpo3endE)
_ZN40_INTERNAL_1ca24070_4_k_cu_3564b245_246114cuda3std3__45__cpo3endE:
	.zero		1
	.type		_ZN40_INTERNAL_1ca24070_4_k_cu_3564b245_246114cuda3std3__419piecewise_constructE,@object
	.size		_ZN40_INTERNAL_1ca24070_4_k_cu_3564b245_246114cuda3std3__419piecewise_constructE,(_ZN40_INTERNAL_1ca24070_4_k_cu_3564b245_246114cuda3std3__45__cpo4cendE - _ZN40_INTERNAL_1ca24070_4_k_cu_3564b245_246114cuda3std3__419piecewise_constructE)
_ZN40_INTERNAL_1ca24070_4_k_cu_3564b245_246114cuda3std3__419piecewise_constructE:
	.zero		1
	.type		_ZN40_INTERNAL_1ca24070_4_k_cu_3564b245_246114cuda3std3__45__cpo4cendE,@object
	.size		_ZN40_INTERNAL_1ca24070_4_k_cu_3564b245_246114cuda3std3__45__cpo4cendE,(_ZN40_INTERNAL_1ca24070_4_k_cu_3564b245_246114cuda3std6ranges3__45__cpo4swapE - _ZN40_INTERNAL_1ca24070_4_k_cu_3564b245_246114cuda3std3__45__cpo4cendE)
_ZN40_INTERNAL_1ca24070_4_k_cu_3564b245_246114cuda3std3__45__cpo4cendE:
	.zero		1
	.type		_ZN40_INTERNAL_1ca24070_4_k_cu_3564b245_246114cuda3std6ranges3__45__cpo4swapE,@object
	.size		_ZN40_INTERNAL_1ca24070_4_k_cu_3564b245_246114cuda3std6ranges3__45__cpo4swapE,(.L_10 - _ZN40_INTERNAL_1ca24070_4_k_cu_3564b245_246114cuda3std6ranges3__45__cpo4swapE)
_ZN40_INTERNAL_1ca24070_4_k_cu_3564b245_246114cuda3std6ranges3__45__cpo4swapE:
	.zero		1
.L_10:


//--------------------- .nv.constant0._ZN7cutlass13device_kernelINS_4gemm6kernel13GemmUniversalIN4cute5tupleIJiiiiEEENS1_10collective13CollectiveMmaINS1_35MainloopSm100TmaUmmaWarpSpecializedILi6ELi2ELi4ENS5_IJNS4_1CILi1EEESB_SB_EEEEENS5_IJNSA_ILi128EEESE_NSA_ILi32EEEEEEfNS5_IJlSB_lEEEfSH_NS4_8TiledMMAINS4_8MMA_AtomIJNS4_17SM100_MMA_TF32_SSINS_10tfloat32_tESL_fLi128ELi128ELNS4_4UMMA5MajorE0ELSN_0ELNSM_7ScaleInE0ELSO_0EEEEEENS4_6LayoutISC_NS5_IJNSA_ILi0EEESS_SS_EEEEENS5_IJNS4_10UnderscoreESV_SV_EEEEENS4_13SM90_TMA_LOADENS4_14ComposedLayoutINS4_7SwizzleILi3ELi4ELi3EEENS4_18smem_ptr_flag_bitsILi32EEENSR_INS5_IJNSA_ILi8EEESF_EEENS5_IJSF_SB_EEEEEEEvNS4_8identityESY_S18_vS19_EENS_8epilogue10collective18CollectiveEpilogueINS1B_23Sm100TmaWarpSpecializedILi4ELi2ELi16ELb1ELb0EEEJSG_NS5_IJNSR_ISE_SB_EENSR_INSA_ILi16EEESB_EEEEEfSH_fSH_NS1B_6fusion15FusionCallbacksIS1F_NS1K_17LinearCombinationIffffLNS_15FloatRoundStyleE2EEESG_S1J_JEEENS4_5SM1004TMEM4LOAD26SM100_TMEM_LOAD_32dp32b16xESY_NSZ_INS10_ILi2ELi4ELi3EEES13_NSR_INS5_IJS14_S1H_EEENS5_IJS1H_SB_EEEEEEENS4_39AutoVectorizingCopyWithAssumedAlignmentILi128EEENS4_14SM90_TMA_STOREES1Y_S20_S20_EEEvvEEEEvNT_6ParamsE --------------------------
	.section	.nv.constant0._ZN7cutlass13device_kernelINS_4gemm6kernel13GemmUniversalIN4cute5tupleIJiiiiEEENS1_10collective13CollectiveMmaINS1_35MainloopSm100TmaUmmaWarpSpecializedILi6ELi2ELi4ENS5_IJNS4_1CILi1EEESB_SB_EEEEENS5_IJNSA_ILi128EEESE_NSA_ILi32EEEEEEfNS5_IJlSB_lEEEfSH_NS4_8TiledMMAINS4_8MMA_AtomIJNS4_17SM100_MMA_TF32_SSINS_10tfloat32_tESL_fLi128ELi128ELNS4_4UMMA5MajorE0ELSN_0ELNSM_7ScaleInE0ELSO_0EEEEEENS4_6LayoutISC_NS5_IJNSA_ILi0EEESS_SS_EEEEENS5_IJNS4_10UnderscoreESV_SV_EEEEENS4_13SM90_TMA_LOADENS4_14ComposedLayoutINS4_7SwizzleILi3ELi4ELi3EEENS4_18smem_ptr_flag_bitsILi32EEENSR_INS5_IJNSA_ILi8EEESF_EEENS5_IJSF_SB_EEEEEEEvNS4_8identityESY_S18_vS19_EENS_8epilogue10collective18CollectiveEpilogueINS1B_23Sm100TmaWarpSpecializedILi4ELi2ELi16ELb1ELb0EEEJSG_NS5_IJNSR_ISE_SB_EENSR_INSA_ILi16EEESB_EEEEEfSH_fSH_NS1B_6fusion15FusionCallbacksIS1F_NS1K_17LinearCombinationIffffLNS_15FloatRoundStyleE2EEESG_S1J_JEEENS4_5SM1004TMEM4LOAD26SM100_TMEM_LOAD_32dp32b16xESY_NSZ_INS10_ILi2ELi4ELi3EEES13_NSR_INS5_IJS14_S1H_EEENS5_IJS1H_SB_EEEEEEENS4_39AutoVectorizingCopyWithAssumedAlignmentILi128EEENS4_14SM90_TMA_STOREES1Y_S20_S20_EEEvvEEEEvNT_6ParamsE,"a",@progbits
	.sectionflags	@""
	.align	4
.nv.constant0._ZN7cutlass13device_kernelINS_4gemm6kernel13GemmUniversalIN4cute5tupleIJiiiiEEENS1_10collective13CollectiveMmaINS1_35MainloopSm100TmaUmmaWarpSpecializedILi6ELi2ELi4ENS5_IJNS4_1CILi1EEESB_SB_EEEEENS5_IJNSA_ILi128EEESE_NSA_ILi32EEEEEEfNS5_IJlSB_lEEEfSH_NS4_8TiledMMAINS4_8MMA_AtomIJNS4_17SM100_MMA_TF32_SSINS_10tfloat32_tESL_fLi128ELi128ELNS4_4UMMA5MajorE0ELSN_0ELNSM_7ScaleInE0ELSO_0EEEEEENS4_6LayoutISC_NS5_IJNSA_ILi0EEESS_SS_EEEEENS5_IJNS4_10UnderscoreESV_SV_EEEEENS4_13SM90_TMA_LOADENS4_14ComposedLayoutINS4_7SwizzleILi3ELi4ELi3EEENS4_18smem_ptr_flag_bitsILi32EEENSR_INS5_IJNSA_ILi8EEESF_EEENS5_IJSF_SB_EEEEEEEvNS4_8identityESY_S18_vS19_EENS_8epilogue10collective18CollectiveEpilogueINS1B_23Sm100TmaWarpSpecializedILi4ELi2ELi16ELb1ELb0EEEJSG_NS5_IJNSR_ISE_SB_EENSR_INSA_ILi16EEESB_EEEEEfSH_fSH_NS1B_6fusion15FusionCallbacksIS1F_NS1K_17LinearCombinationIffffLNS_15FloatRoundStyleE2EEESG_S1J_JEEENS4_5SM1004TMEM4LOAD26SM100_TMEM_LOAD_32dp32b16xESY_NSZ_INS10_ILi2ELi4ELi3EEES13_NSR_INS5_IJS14_S1H_EEENS5_IJS1H_SB_EEEEEEENS4_39AutoVectorizingCopyWithAssumedAlignmentILi128EEENS4_14SM90_TMA_STOREES1Y_S20_S20_EEEvvEEEEvNT_6ParamsE:
	.zero		2944


//--------------------- SYMBOLS --------------------------

	.type		.nv.reservedSmem.offset0,@object
	.size		.nv.reservedSmem.offset0,0x4
	.type		.nv.reservedSmem.cap,@object
	.size		.nv.reservedSmem.cap,0x4
	.type		__assertfail,@function
